	.target	sm_90a

	.elftype	@"ET_EXEC"


//--------------------- .note.nv.tkinfo           --------------------------
	.section	.note.nv.tkinfo,"",@"SHT_NOTE"
	.sectionflags	@"SHF_NOTE_NV_TKINFO"
	.tkinfo
        /*0018*/ 	.word	0x00000002
        /*0030*/ 	.string	""
        /*0030*/ 	.string	"ptxas"
        /*0030*/ 	.string	"Cuda compilation tools, release 13.0, V13.0.88"
        /*0030*/ 	.string	"Build cuda_13.0.r13.0/compiler.36424714_0"
        /*0030*/ 	.string	"-arch sm_90a -m 64 "



//--------------------- .note.nv.cuinfo           --------------------------
	.section	.note.nv.cuinfo,"",@"SHT_NOTE"
	.sectionflags	@"SHF_NOTE_NV_CUINFO"
        /*0018*/ 	.short	0x0002
        /*001a*/ 	.short	0x005a
        /*001c*/ 	.short	0x0082
	.zero		2


//--------------------- .nv.info                  --------------------------
	.section	.nv.info,"",@"SHT_CUDA_INFO"
	.align	4


	//----- nvinfo : EIATTR_REGCOUNT
	.align		4
        /*0000*/ 	.byte	0x04, 0x2f
        /*0002*/ 	.short	(.L_16 - .L_15)
	.align		4
.L_15:
        /*0004*/ 	.word	index@(_ZN7cutlass13device_kernelINS_4fmha6kernel28FmhaKernelTmaWarpSpecializedINS1_10collective33FmhaBwdMainloopTmaWarpSpecializedINS_6half_tEfN4cute5tupleIJNS7_1CILi64EEENS9_ILi128EEENS9_ILi96EEEEEENS4_16FusionBwdAdapterINS4_13DefaultFusionEEEJEEENS4_17FmhaBwdEpilogueKVIS6_fNS8_IJSA_SC_SA_EEEEENS2_23TileSchedulerBwdAdapterINS2_23IndividualTileSchedulerEEEJEEEEEvNT_6ParamsE)
        /*0008*/ 	.word	0x000000a8


	//----- nvinfo : EIATTR_FRAME_SIZE
	.align		4
.L_16:
        /*000c*/ 	.byte	0x04, 0x11
        /*000e*/ 	.short	(.L_18 - .L_17)
	.align		4
.L_17:
        /*0010*/ 	.word	index@(_ZN7cutlass13device_kernelINS_4fmha6kernel28FmhaKernelTmaWarpSpecializedINS1_10collective33FmhaBwdMainloopTmaWarpSpecializedINS_6half_tEfN4cute5tupleIJNS7_1CILi64EEENS9_ILi128EEENS9_ILi96EEEEEENS4_16FusionBwdAdapterINS4_13DefaultFusionEEEJEEENS4_17FmhaBwdEpilogueKVIS6_fNS8_IJSA_SC_SA_EEEEENS2_23TileSchedulerBwdAdapterINS2_23IndividualTileSchedulerEEEJEEEEEvNT_6ParamsE)
        /*0014*/ 	.word	0x00000090


	//----- nvinfo : EIATTR_MIN_STACK_SIZE
	.align		4
.L_18:
        /*0018*/ 	.byte	0x04, 0x12
        /*001a*/ 	.short	(.L_20 - .L_19)
	.align		4
.L_19:
        /*001c*/ 	.word	index@(_ZN7cutlass13device_kernelINS_4fmha6kernel28FmhaKernelTmaWarpSpecializedINS1_10collective33FmhaBwdMainloopTmaWarpSpecializedINS_6half_tEfN4cute5tupleIJNS7_1CILi64EEENS9_ILi128EEENS9_ILi96EEEEEENS4_16FusionBwdAdapterINS4_13DefaultFusionEEEJEEENS4_17FmhaBwdEpilogueKVIS6_fNS8_IJSA_SC_SA_EEEEENS2_23TileSchedulerBwdAdapterINS2_23IndividualTileSchedulerEEEJEEEEEvNT_6ParamsE)
        /*0020*/ 	.word	0x00000090
.L_20:


//--------------------- .nv.compat                --------------------------
	.section	.nv.compat,"",@"SHT_CUDA_COMPAT_INFO"
	.align	4
        /*0000*/ 	.byte	0x02, 0x09, 0x01, 0x00, 0x02, 0x02, 0x04, 0x00, 0x02, 0x05, 0x05, 0x00, 0x03, 0x07, 0x01, 0x01
        /*0010*/ 	.byte	0x02, 0x03, 0x01, 0x00, 0x02, 0x06, 0x01, 0x00, 0x04, 0x0b, 0x08, 0x00, 0x00, 0x00, 0x00, 0x00
        /*0020*/ 	.byte	0x00, 0x00, 0x00, 0x00


//--------------------- .nv.info._ZN7cutlass13device_kernelINS_4fmha6kernel28FmhaKernelTmaWarpSpecializedINS1_10collective33FmhaBwdMainloopTmaWarpSpecializedINS_6half_tEfN4cute5tupleIJNS7_1CILi64EEENS9_ILi128EEENS9_ILi96EEEEEENS4_16FusionBwdAdapterINS4_13DefaultFusionEEEJEEENS4_17FmhaBwdEpilogueKVIS6_fNS8_IJSA_SC_SA_EEEEENS2_23TileSchedulerBwdAdapterINS2_23IndividualTileSchedulerEEEJEEEEEvNT_6ParamsE --------------------------
	.section	.nv.info._ZN7cutlass13device_kernelINS_4fmha6kernel28FmhaKernelTmaWarpSpecializedINS1_10collective33FmhaBwdMainloopTmaWarpSpecializedINS_6half_tEfN4cute5tupleIJNS7_1CILi64EEENS9_ILi128EEENS9_ILi96EEEEEENS4_16FusionBwdAdapterINS4_13DefaultFusionEEEJEEENS4_17FmhaBwdEpilogueKVIS6_fNS8_IJSA_SC_SA_EEEEENS2_23TileSchedulerBwdAdapterINS2_23IndividualTileSchedulerEEEJEEEEEvNT_6ParamsE,"",@"SHT_CUDA_INFO"
	.sectionflags	@""
	.align	4


	//----- nvinfo : EIATTR_CUDA_API_VERSION
	.align		4
        /*0000*/ 	.byte	0x04, 0x37
        /*0002*/ 	.short	(.L_22 - .L_21)
.L_21:
        /*0004*/ 	.word	0x00000082


	//----- nvinfo : EIATTR_KPARAM_INFO
	.align		4
.L_22:
        /*0008*/ 	.byte	0x04, 0x17
        /*000a*/ 	.short	(.L_24 - .L_23)
.L_23:
        /*000c*/ 	.word	0x00000000
        /*0010*/ 	.short	0x0000
        /*0012*/ 	.short	0x0070
        /*0014*/ 	.byte	0x00, 0xf0, 0x01, 0x3a


	//----- nvinfo : EIATTR_SPARSE_MMA_MASK
	.align		4
.L_24:
        /*0018*/ 	.byte	0x03, 0x50
        /*001a*/ 	.short	0x0000


	//----- nvinfo : EIATTR_MAXREG_COUNT
	.align		4
        /*001c*/ 	.byte	0x03, 0x1b
        /*001e*/ 	.short	0x00a8


	//----- nvinfo : EIATTR_NUM_BARRIERS
	.align		4
        /*0020*/ 	.byte	0x02, 0x4c
        /*0022*/ 	.byte	0x02
	.zero		1


	//----- nvinfo : EIATTR_EXTERNS
	.align		4
        /*0024*/ 	.byte	0x04, 0x0f
        /*0026*/ 	.short	(.L_26 - .L_25)


	//   ....[0]....
	.align		4
.L_25:
        /*0028*/ 	.word	index@(__assertfail)


	//----- nvinfo : EIATTR_ANNOTATIONS
	.align		4
.L_26:
        /*002c*/ 	.byte	0x04, 0x55
        /*002e*/ 	.short	(.L_28 - .L_27)


	//   ....[0]....
.L_27:
        /*0030*/ 	.word	0x00000001
        /*0034*/ 	.byte	0x40, 0x73, 0x00, 0x00, 0x01, 0x00, 0x00, 0x00, 0x20, 0x75, 0x00, 0x00


	//----- nvinfo : EIATTR_MERCURY_ISA_VERSION
	.align		4
.L_28:
        /*0040*/ 	.byte	0x03, 0x5f
        /*0042*/ 	.short	0x0101


	//----- nvinfo : EIATTR_INT_WARP_WIDE_INSTR_OFFSETS
	.align		4
        /*0044*/ 	.byte	0x04, 0x31
        /*0046*/ 	.short	(.L_30 - .L_29)


	//   ....[0]....
.L_29:
        /*0048*/ 	.word	0x000007e0


	//   ....[1]....
        /*004c*/ 	.word	0x000007f0


	//   ....[2]....
        /*0050*/ 	.word	0x00000800


	//   ....[3]....
        /*0054*/ 	.word	0x00000810


	//   ....[4]....
        /*0058*/ 	.word	0x00000820


	//----- nvinfo : EIATTR_COOP_GROUP_MASK_REGIDS
	.align		4
.L_30:
        /*005c*/ 	.byte	0x04, 0x29
        /*005e*/ 	.short	(.L_32 - .L_31)


	//   ....[0]....
.L_31:
        /*0060*/ 	.word	0xffffffff


	//   ....[1]....
        /*0064*/ 	.word	0xffffffff


	//   ....[2]....
        /*0068*/ 	.word	0xffffffff


	//   ....[3]....
        /*006c*/ 	.word	0xffffffff


	//   ....[4]....
        /*0070*/ 	.word	0xffffffff


	//   ....[5]....
        /*0074*/ 	.word	0xffffffff


	//----- nvinfo : EIATTR_COOP_GROUP_INSTR_OFFSETS
	.align		4
.L_32:
        /*0078*/ 	.byte	0x04, 0x28
        /*007a*/ 	.short	(.L_34 - .L_33)


	//   ....[0]....
.L_33:
        /*007c*/ 	.word	0x00000060


	//   ....[1]....
        /*0080*/ 	.word	0x00000090


	//   ....[2]....
        /*0084*/ 	.word	0x00000250


	//   ....[3]....
        /*0088*/ 	.word	0x00000480


	//   ....[4]....
        /*008c*/ 	.word	0x00000620


	//   ....[5]....
        /*0090*/ 	.word	0x00000780


	//----- nvinfo : EIATTR_REG_RECONFIG
	.align		4
.L_34:
        /*0094*/ 	.byte	0x01, 0x54
	.zero		2


	//----- nvinfo : EIATTR_SYSCALL_OFFSETS
	.align		4
        /*0098*/ 	.byte	0x04, 0x46
        /*009a*/ 	.short	(.L_36 - .L_35)


	//   ....[0]....
.L_35:
        /*009c*/ 	.word	0x00005700


	//   ....[1]....
        /*00a0*/ 	.word	0x00005850


	//   ....[2]....
        /*00a4*/ 	.word	0x000060e0


	//   ....[3]....
        /*00a8*/ 	.word	0x00006210


	//----- nvinfo : EIATTR_MBARRIER_INSTR_OFFSETS
	.align		4
.L_36:
        /*00ac*/ 	.byte	0x04, 0x39
        /*00ae*/ 	.short	(.L_38 - .L_37)


	//   ....[0]....
.L_37:
        /*00b0*/ 	.word	0x000003f0
        /*00b4*/ 	.word	0x000000ff
        /*00b8*/ 	.word	0x00028440
        /*00bc*/ 	.short	0x0100
        /*00be*/ 	.byte	0x06
	.zero		1


	//   ....[1]....
        /*00c0*/ 	.word	0x00000400
        /*00c4*/ 	.word	0x000000ff
        /*00c8*/ 	.word	0x00028460
        /*00cc*/ 	.short	0x0100
        /*00ce*/ 	.byte	0x06
	.zero		1


	//   ....[2]....
        /*00d0*/ 	.word	0x00000410
        /*00d4*/ 	.word	0x000000ff
        /*00d8*/ 	.word	0x00028448
        /*00dc*/ 	.short	0x0100
        /*00de*/ 	.byte	0x06
	.zero		1


	//   ....[3]....
        /*00e0*/ 	.word	0x00000420
        /*00e4*/ 	.word	0x000000ff
        /*00e8*/ 	.word	0x00028468
        /*00ec*/ 	.short	0x0100
        /*00ee*/ 	.byte	0x06
	.zero		1


	//   ....[4]....
        /*00f0*/ 	.word	0x00000430
        /*00f4*/ 	.word	0x000000ff
        /*00f8*/ 	.word	0x00028450
        /*00fc*/ 	.short	0x0100
        /*00fe*/ 	.byte	0x06
	.zero		1


	//   ....[5]....
        /*0100*/ 	.word	0x00000440
        /*0104*/ 	.word	0x000000ff
        /*0108*/ 	.word	0x00028470
        /*010c*/ 	.short	0x0100
        /*010e*/ 	.byte	0x06
	.zero		1


	//   ....[6]....
        /*0110*/ 	.word	0x00000450
        /*0114*/ 	.word	0x000000ff
        /*0118*/ 	.word	0x00028458
        /*011c*/ 	.short	0x0100
        /*011e*/ 	.byte	0x06
	.zero		1


	//   ....[7]....
        /*0120*/ 	.word	0x00000460
        /*0124*/ 	.word	0x000000ff
        /*0128*/ 	.word	0x00028478
        /*012c*/ 	.short	0x0100
        /*012e*/ 	.byte	0x06
	.zero		1


	//   ....[8]....
        /*0130*/ 	.word	0x00000590
        /*0134*/ 	.word	0x000000ff
        /*0138*/ 	.word	0x00028400
        /*013c*/ 	.short	0x0100
        /*013e*/ 	.byte	0x06
	.zero		1


	//   ....[9]....
        /*0140*/ 	.word	0x000005a0
        /*0144*/ 	.word	0x000000ff
        /*0148*/ 	.word	0x00028420
        /*014c*/ 	.short	0x0100
        /*014e*/ 	.byte	0x06
	.zero		1


	//   ....[10]....
        /*0150*/ 	.word	0x000005b0
        /*0154*/ 	.word	0x000000ff
        /*0158*/ 	.word	0x00028408
        /*015c*/ 	.short	0x0100
        /*015e*/ 	.byte	0x06
	.zero		1


	//   ....[11]....
        /*0160*/ 	.word	0x000005c0
        /*0164*/ 	.word	0x000000ff
        /*0168*/ 	.word	0x00028428
        /*016c*/ 	.short	0x0100
        /*016e*/ 	.byte	0x06
	.zero		1


	//   ....[12]....
        /*0170*/ 	.word	0x000005d0
        /*0174*/ 	.word	0x000000ff
        /*0178*/ 	.word	0x00028410
        /*017c*/ 	.short	0x0100
        /*017e*/ 	.byte	0x06
	.zero		1


	//   ....[13]....
        /*0180*/ 	.word	0x000005e0
        /*0184*/ 	.word	0x000000ff
        /*0188*/ 	.word	0x00028430
        /*018c*/ 	.short	0x0100
        /*018e*/ 	.byte	0x06
	.zero		1


	//   ....[14]....
        /*0190*/ 	.word	0x000005f0
        /*0194*/ 	.word	0x000000ff
        /*0198*/ 	.word	0x00028418
        /*019c*/ 	.short	0x0100
        /*019e*/ 	.byte	0x06
	.zero		1


	//   ....[15]....
        /*01a0*/ 	.word	0x00000600
        /*01a4*/ 	.word	0x000000ff
        /*01a8*/ 	.word	0x00028438
        /*01ac*/ 	.short	0x0100
        /*01ae*/ 	.byte	0x06
	.zero		1


	//   ....[16]....
        /*01b0*/ 	.word	0x00000730
        /*01b4*/ 	.word	0x000000ff
        /*01b8*/ 	.word	0x00028480
        /*01bc*/ 	.short	0x0100
        /*01be*/ 	.byte	0x06
	.zero		1


	//   ....[17]....
        /*01c0*/ 	.word	0x00000740
        /*01c4*/ 	.word	0x000000ff
        /*01c8*/ 	.word	0x00028490
        /*01cc*/ 	.short	0x0100
        /*01ce*/ 	.byte	0x06
	.zero		1


	//   ....[18]....
        /*01d0*/ 	.word	0x00000750
        /*01d4*/ 	.word	0x000000ff
        /*01d8*/ 	.word	0x00028488
        /*01dc*/ 	.short	0x0100
        /*01de*/ 	.byte	0x06
	.zero		1


	//   ....[19]....
        /*01e0*/ 	.word	0x00000760
        /*01e4*/ 	.word	0x000000ff
        /*01e8*/ 	.word	0x00028498
        /*01ec*/ 	.short	0x0100
        /*01ee*/ 	.byte	0x06
	.zero		1


	//   ....[20]....
        /*01f0*/ 	.word	0x000008c0
        /*01f4*/ 	.word	0x000000ff
        /*01f8*/ 	.word	0x000284a0
        /*01fc*/ 	.short	0x0100
        /*01fe*/ 	.byte	0x06
	.zero		1


	//   ....[21]....
        /*0200*/ 	.word	0x000008d0
        /*0204*/ 	.word	0x000000ff
        /*0208*/ 	.word	0x000284a8
        /*020c*/ 	.short	0x0100
        /*020e*/ 	.byte	0x06
	.zero		1


	//   ....[22]....
        /*0210*/ 	.word	0x000008e0
        /*0214*/ 	.word	0x000000ff
        /*0218*/ 	.word	0x000284b0
        /*021c*/ 	.short	0x0100
        /*021e*/ 	.byte	0x06
	.zero		1


	//   ....[23]....
        /*0220*/ 	.word	0x000008f0
        /*0224*/ 	.word	0x000000ff
        /*0228*/ 	.word	0x000284b8
        /*022c*/ 	.short	0x0100
        /*022e*/ 	.byte	0x06
	.zero		1


	//   ....[24]....
        /*0230*/ 	.word	0x000009f0
        /*0234*/ 	.word	0x000000ff
        /*0238*/ 	.word	0x000284d0
        /*023c*/ 	.short	0x0100
        /*023e*/ 	.byte	0x06
	.zero		1


	//   ....[25]....
        /*0240*/ 	.word	0x00000a00
        /*0244*/ 	.word	0x000000ff
        /*0248*/ 	.word	0x000284e8
        /*024c*/ 	.short	0x0100
        /*024e*/ 	.byte	0x06
	.zero		1


	//   ....[26]....
        /*0250*/ 	.word	0x00000a10
        /*0254*/ 	.word	0x000000ff
        /*0258*/ 	.word	0x000284d8
        /*025c*/ 	.short	0x0100
        /*025e*/ 	.byte	0x06
	.zero		1


	//   ....[27]....
        /*0260*/ 	.word	0x00000a20
        /*0264*/ 	.word	0x000000ff
        /*0268*/ 	.word	0x000284f0
        /*026c*/ 	.short	0x0100
        /*026e*/ 	.byte	0x06
	.zero		1


	//   ....[28]....
        /*0270*/ 	.word	0x00000a30
        /*0274*/ 	.word	0x000000ff
        /*0278*/ 	.word	0x000284e0
        /*027c*/ 	.short	0x0100
        /*027e*/ 	.byte	0x06
	.zero		1


	//   ....[29]....
        /*0280*/ 	.word	0x00000a40
        /*0284*/ 	.word	0x000000ff
        /*0288*/ 	.word	0x000284f8
        /*028c*/ 	.short	0x0100
        /*028e*/ 	.byte	0x06
	.zero		1


	//   ....[30]....
        /*0290*/ 	.word	0x00000e30
        /*0294*/ 	.word	0x000000ff
        /*0298*/ 	.word	0x00028440
        /*029c*/ 	.short	0x010a
        /*029e*/ 	.byte	0x08
	.zero		1


	//   ....[31]....
        /*02a0*/ 	.word	0x00000e70
        /*02a4*/ 	.word	0x000000ff
        /*02a8*/ 	.word	0x00028448
        /*02ac*/ 	.short	0x010a
        /*02ae*/ 	.byte	0x08
	.zero		1


	//   ....[32]....
        /*02b0*/ 	.word	0x000014c0
        /*02b4*/ 	.word	0x000000ff
        /*02b8*/ 	.word	0x00028400
        /*02bc*/ 	.short	0x010a
        /*02be*/ 	.byte	0x0e
	.zero		1


	//   ....[33]....
        /*02c0*/ 	.word	0x000018b0
        /*02c4*/ 	.word	0x000000ff
        /*02c8*/ 	.word	0x00028400
        /*02cc*/ 	.short	0x010a
        /*02ce*/ 	.byte	0x10
	.zero		1


	//   ....[34]....
        /*02d0*/ 	.word	0x00002500
        /*02d4*/ 	.word	0x000000ff
        /*02d8*/ 	.word	0x00000000
        /*02dc*/ 	.short	0x010a
        /*02de*/ 	.byte	0x0f
	.zero		1


	//   ....[35]....
        /*02e0*/ 	.word	0x00002720
        /*02e4*/ 	.word	0x000000ff
        /*02e8*/ 	.word	0x00000000
        /*02ec*/ 	.short	0x0101
        /*02ee*/ 	.byte	0x10
	.zero		1


	//   ....[36]....
        /*02f0*/ 	.word	0x00003850
        /*02f4*/ 	.word	0x000000ff
        /*02f8*/ 	.word	0x000284a0
        /*02fc*/ 	.short	0x010a
        /*02fe*/ 	.byte	0x0e
	.zero		1


	//   ....[37]....
        /*0300*/ 	.word	0x00003a40
        /*0304*/ 	.word	0x000000ff
        /*0308*/ 	.word	0x000284a0
        /*030c*/ 	.short	0x0101
        /*030e*/ 	.byte	0x0e
	.zero		1


	//   ....[38]....
        /*0310*/ 	.word	0x00003d30
        /*0314*/ 	.word	0x000000ff
        /*0318*/ 	.word	0x00028490
        /*031c*/ 	.short	0x010a
        /*031e*/ 	.byte	0x0e
	.zero		1


	//   ....[39]....
        /*0320*/ 	.word	0x00003d70
        /*0324*/ 	.word	0x000000ff
        /*0328*/ 	.word	0x00028480
        /*032c*/ 	.short	0x0101
        /*032e*/ 	.byte	0x0e
	.zero		1


	//   ....[40]....
        /*0330*/ 	.word	0x00003dd0
        /*0334*/ 	.word	0x000000ff
        /*0338*/ 	.word	0x00000000
        /*033c*/ 	.short	0x010a
        /*033e*/ 	.byte	0x0e
	.zero		1


	//   ....[41]....
        /*0340*/ 	.word	0x00004430
        /*0344*/ 	.word	0x000000ff
        /*0348*/ 	.word	0x00000000
        /*034c*/ 	.short	0x0101
        /*034e*/ 	.byte	0x1a
	.zero		1


	//   ....[42]....
        /*0350*/ 	.word	0x00004490
        /*0354*/ 	.word	0x000000ff
        /*0358*/ 	.word	0x00028490
        /*035c*/ 	.short	0x010a
        /*035e*/ 	.byte	0x12
	.zero		1


	//   ....[43]....
        /*0360*/ 	.word	0x00005040
        /*0364*/ 	.word	0x000000ff
        /*0368*/ 	.word	0x00028480
        /*036c*/ 	.short	0x0101
        /*036e*/ 	.byte	0x12
	.zero		1


	//   ....[44]....
        /*0370*/ 	.word	0x00005170
        /*0374*/ 	.word	0x000000ff
        /*0378*/ 	.word	0x00000000
        /*037c*/ 	.short	0x0101
        /*037e*/ 	.byte	0x0e
	.zero		1


	//   ....[45]....
        /*0380*/ 	.word	0x00005220
        /*0384*/ 	.word	0x000000ff
        /*0388*/ 	.word	0x00000000
        /*038c*/ 	.short	0x0101
        /*038e*/ 	.byte	0x05
	.zero		1


	//   ....[46]....
        /*0390*/ 	.word	0x00005370
        /*0394*/ 	.word	0x000000ff
        /*0398*/ 	.word	0x00000000
        /*039c*/ 	.short	0x0101
        /*039e*/ 	.byte	0x05
	.zero		1


	//   ....[47]....
        /*03a0*/ 	.word	0x000053e0
        /*03a4*/ 	.word	0x000000ff
        /*03a8*/ 	.word	0x00000000
        /*03ac*/ 	.short	0x0101
        /*03ae*/ 	.byte	0x08
	.zero		1


	//   ....[48]....
        /*03b0*/ 	.word	0x00005490
        /*03b4*/ 	.word	0x000000ff
        /*03b8*/ 	.word	0x00028490
        /*03bc*/ 	.short	0x010a
        /*03be*/ 	.byte	0x04
	.zero		1


	//   ....[49]....
        /*03c0*/ 	.word	0x00005550
        /*03c4*/ 	.word	0x000000ff
        /*03c8*/ 	.word	0x00028490
        /*03cc*/ 	.short	0x010a
        /*03ce*/ 	.byte	0x06
	.zero		1


	//   ....[50]....
        /*03d0*/ 	.word	0x000055e0
        /*03d4*/ 	.word	0x000000ff
        /*03d8*/ 	.word	0x000284a0
        /*03dc*/ 	.short	0x010a
        /*03de*/ 	.byte	0x04
	.zero		1


	//   ....[51]....
        /*03e0*/ 	.word	0x00006900
        /*03e4*/ 	.word	0x000000ff
        /*03e8*/ 	.word	0x000284a0
        /*03ec*/ 	.short	0x0101
        /*03ee*/ 	.byte	0x25
	.zero		1


	//   ....[52]....
        /*03f0*/ 	.word	0x00006a90
        /*03f4*/ 	.word	0x000000ff
        /*03f8*/ 	.word	0x00028480
        /*03fc*/ 	.short	0x010a
        /*03fe*/ 	.byte	0x04
	.zero		1


	//   ....[53]....
        /*0400*/ 	.word	0x00007220
        /*0404*/ 	.word	0x000000ff
        /*0408*/ 	.word	0x00028480
        /*040c*/ 	.short	0x010a
        /*040e*/ 	.byte	0x08
	.zero		1


	//   ....[54]....
        /*0410*/ 	.word	0x00007310
        /*0414*/ 	.word	0x000000ff
        /*0418*/ 	.word	0x00000000
        /*041c*/ 	.short	0x0101
        /*041e*/ 	.byte	0x08
	.zero		1


	//   ....[55]....
        /*0420*/ 	.word	0x000082b0
        /*0424*/ 	.word	0x000000ff
        /*0428*/ 	.word	0x00000000
        /*042c*/ 	.short	0x0101
        /*042e*/ 	.byte	0x06
	.zero		1


	//   ....[56]....
        /*0430*/ 	.word	0x000083b0
        /*0434*/ 	.word	0x00000004
        /*0438*/ 	.word	0x00028460
        /*043c*/ 	.short	0x010a
        /*043e*/ 	.byte	0x3f
	.zero		1


	//   ....[57]....
        /*0440*/ 	.word	0x000086e0
        /*0444*/ 	.word	0x00000005
        /*0448*/ 	.word	0x00028420
        /*044c*/ 	.short	0x010a
        /*044e*/ 	.byte	0x3f
	.zero		1


	//   ....[58]....
        /*0450*/ 	.word	0x00008a90
        /*0454*/ 	.word	0x00000005
        /*0458*/ 	.word	0x00028460
        /*045c*/ 	.short	0x010a
        /*045e*/ 	.byte	0x3f
	.zero		1


	//   ....[59]....
        /*0460*/ 	.word	0x00008e00
        /*0464*/ 	.word	0x00000006
        /*0468*/ 	.word	0x00028460
        /*046c*/ 	.short	0x010a
        /*046e*/ 	.byte	0x3f
	.zero		1


	//   ....[60]....
        /*0470*/ 	.word	0x000091a0
        /*0474*/ 	.word	0x00000006
        /*0478*/ 	.word	0x00028420
        /*047c*/ 	.short	0x010a
        /*047e*/ 	.byte	0x3f
	.zero		1


	//   ....[61]....
        /*0480*/ 	.word	0x00009580
        /*0484*/ 	.word	0x00000006
        /*0488*/ 	.word	0x00028460
        /*048c*/ 	.short	0x010a
        /*048e*/ 	.byte	0x3f
	.zero		1


	//   ....[62]....
        /*0490*/ 	.word	0x00009980
        /*0494*/ 	.word	0x00000006
        /*0498*/ 	.word	0x00028420
        /*049c*/ 	.short	0x010a
        /*049e*/ 	.byte	0x3f
	.zero		1


	//   ....[63]....
        /*04a0*/ 	.word	0x00009e50
        /*04a4*/ 	.word	0x00000006
        /*04a8*/ 	.word	0x00028420
        /*04ac*/ 	.short	0x010a
        /*04ae*/ 	.byte	0x3f
	.zero		1


	//   ....[64]....
        /*04b0*/ 	.word	0x0000a310
        /*04b4*/ 	.word	0x00000003
        /*04b8*/ 	.word	0x00028440
        /*04bc*/ 	.short	0x010a
        /*04be*/ 	.byte	0x3f
	.zero		1


	//   ....[65]....
        /*04c0*/ 	.word	0x0000a370
        /*04c4*/ 	.word	0x00000005
        /*04c8*/ 	.word	0x00028448
        /*04cc*/ 	.short	0x010a
        /*04ce*/ 	.byte	0x3f
	.zero		1


	//   ....[66]....
        /*04d0*/ 	.word	0x0000a3d0
        /*04d4*/ 	.word	0x00000005
        /*04d8*/ 	.word	0x00028400
        /*04dc*/ 	.short	0x010a
        /*04de*/ 	.byte	0x3f
	.zero		1


	//   ....[67]....
        /*04e0*/ 	.word	0x0000a430
        /*04e4*/ 	.word	0x00000005
        /*04e8*/ 	.word	0x00028400
        /*04ec*/ 	.short	0x010a
        /*04ee*/ 	.byte	0x3f
	.zero		1


	//   ....[68]....
        /*04f0*/ 	.word	0x0000a490
        /*04f4*/ 	.word	0x0000003c
        /*04f8*/ 	.word	0x00000000
        /*04fc*/ 	.short	0x010a
        /*04fe*/ 	.byte	0x3f
	.zero		1


	//   ....[69]....
        /*0500*/ 	.word	0x0000a4f0
        /*0504*/ 	.word	0x00000024
        /*0508*/ 	.word	0x000284a0
        /*050c*/ 	.short	0x010a
        /*050e*/ 	.byte	0x3f
	.zero		1


	//   ....[70]....
        /*0510*/ 	.word	0x0000a550
        /*0514*/ 	.word	0x00000005
        /*0518*/ 	.word	0x00028490
        /*051c*/ 	.short	0x010a
        /*051e*/ 	.byte	0x3f
	.zero		1


	//   ....[71]....
        /*0520*/ 	.word	0x0000a5b0
        /*0524*/ 	.word	0x00000005
        /*0528*/ 	.word	0x00000000
        /*052c*/ 	.short	0x010a
        /*052e*/ 	.byte	0x3f
	.zero		1


	//   ....[72]....
        /*0530*/ 	.word	0x0000a610
        /*0534*/ 	.word	0x00000005
        /*0538*/ 	.word	0x00028490
        /*053c*/ 	.short	0x010a
        /*053e*/ 	.byte	0x3f
	.zero		1


	//   ....[73]....
        /*0540*/ 	.word	0x0000a670
        /*0544*/ 	.word	0x00000003
        /*0548*/ 	.word	0x00028490
        /*054c*/ 	.short	0x010a
        /*054e*/ 	.byte	0x3f
	.zero		1


	//   ....[74]....
        /*0550*/ 	.word	0x0000a6d0
        /*0554*/ 	.word	0x00000003
        /*0558*/ 	.word	0x00028490
        /*055c*/ 	.short	0x010a
        /*055e*/ 	.byte	0x3f
	.zero		1


	//   ....[75]....
        /*0560*/ 	.word	0x0000a730
        /*0564*/ 	.word	0x00000003
        /*0568*/ 	.word	0x000284a0
        /*056c*/ 	.short	0x010a
        /*056e*/ 	.byte	0x3f
	.zero		1


	//   ....[76]....
        /*0570*/ 	.word	0x0000a790
        /*0574*/ 	.word	0x00000003
        /*0578*/ 	.word	0x00028480
        /*057c*/ 	.short	0x010a
        /*057e*/ 	.byte	0x3f
	.zero		1


	//   ....[77]....
        /*0580*/ 	.word	0x0000a7f0
        /*0584*/ 	.word	0x00000008
        /*0588*/ 	.word	0x00028480
        /*058c*/ 	.short	0x010a
        /*058e*/ 	.byte	0x3f
	.zero		1


	//   ....[78]....
        /*0590*/ 	.word	0x0000a840
        /*0594*/ 	.word	0x00000004
        /*0598*/ 	.word	0x00028460
        /*059c*/ 	.short	0x010a
        /*059e*/ 	.byte	0x3f
	.zero		1


	//   ....[79]....
        /*05a0*/ 	.word	0x0000a890
        /*05a4*/ 	.word	0x00000005
        /*05a8*/ 	.word	0x00028420
        /*05ac*/ 	.short	0x010a
        /*05ae*/ 	.byte	0x3f
	.zero		1


	//   ....[80]....
        /*05b0*/ 	.word	0x0000a8e0
        /*05b4*/ 	.word	0x00000005
        /*05b8*/ 	.word	0x00028460
        /*05bc*/ 	.short	0x010a
        /*05be*/ 	.byte	0x3f
	.zero		1


	//   ....[81]....
        /*05c0*/ 	.word	0x0000a930
        /*05c4*/ 	.word	0x00000006
        /*05c8*/ 	.word	0x00028460
        /*05cc*/ 	.short	0x010a
        /*05ce*/ 	.byte	0x3f
	.zero		1


	//   ....[82]....
        /*05d0*/ 	.word	0x0000a980
        /*05d4*/ 	.word	0x00000006
        /*05d8*/ 	.word	0x00028420
        /*05dc*/ 	.short	0x010a
        /*05de*/ 	.byte	0x3f
	.zero		1


	//   ....[83]....
        /*05e0*/ 	.word	0x0000a9d0
        /*05e4*/ 	.word	0x00000006
        /*05e8*/ 	.word	0x00028460
        /*05ec*/ 	.short	0x010a
        /*05ee*/ 	.byte	0x3f
	.zero		1


	//   ....[84]....
        /*05f0*/ 	.word	0x0000aa20
        /*05f4*/ 	.word	0x00000006
        /*05f8*/ 	.word	0x00028420
        /*05fc*/ 	.short	0x010a
        /*05fe*/ 	.byte	0x3f
	.zero		1


	//   ....[85]....
        /*0600*/ 	.word	0x0000aa70
        /*0604*/ 	.word	0x00000006
        /*0608*/ 	.word	0x00028420
        /*060c*/ 	.short	0x010a
        /*060e*/ 	.byte	0x3f
	.zero		1


	//----- nvinfo : EIATTR_NUM_MBARRIERS
	.align		4
.L_38:
        /*0610*/ 	.byte	0x03, 0x38
        /*0612*/ 	.short	0x001e


	//----- nvinfo : EIATTR_EXIT_INSTR_OFFSETS
	.align		4
        /*0614*/ 	.byte	0x04, 0x1c
        /*0616*/ 	.short	(.L_40 - .L_39)


	//   ....[0]....
.L_39:
        /*0618*/ 	.word	0x00000ae0


	//   ....[1]....
        /*061c*/ 	.word	0x00006910


	//   ....[2]....
        /*0620*/ 	.word	0x00006970


	//   ....[3]....
        /*0624*/ 	.word	0x000082c0


	//   ....[4]....
        /*0628*/ 	.word	0x00009850


	//   ....[5]....
        /*062c*/ 	.word	0x0000a2f0


	//----- nvinfo : EIATTR_MAX_THREADS
	.align		4
.L_40:
        /*0630*/ 	.byte	0x04, 0x05
        /*0632*/ 	.short	(.L_42 - .L_41)
.L_41:
        /*0634*/ 	.word	0x00000180
        /*0638*/ 	.word	0x00000001
        /*063c*/ 	.word	0x00000001


	//----- nvinfo : EIATTR_CRS_STACK_SIZE
	.align		4
.L_42:
        /*0640*/ 	.byte	0x04, 0x1e
        /*0642*/ 	.short	(.L_44 - .L_43)
.L_43:
        /*0644*/ 	.word	0x00000000


	//----- nvinfo : EIATTR_CBANK_PARAM_SIZE
	.align		4
.L_44:
        /*0648*/ 	.byte	0x03, 0x19
        /*064a*/ 	.short	0x0ef0


	//----- nvinfo : EIATTR_PARAM_CBANK
	.align		4
        /*064c*/ 	.byte	0x04, 0x0a
        /*064e*/ 	.short	(.L_46 - .L_45)
	.align		4
.L_45:
        /*0650*/ 	.word	index@(.nv.constant0._ZN7cutlass13device_kernelINS_4fmha6kernel28FmhaKernelTmaWarpSpecializedINS1_10collective33FmhaBwdMainloopTmaWarpSpecializedINS_6half_tEfN4cute5tupleIJNS7_1CILi64EEENS9_ILi128EEENS9_ILi96EEEEEENS4_16FusionBwdAdapterINS4_13DefaultFusionEEEJEEENS4_17FmhaBwdEpilogueKVIS6_fNS8_IJSA_SC_SA_EEEEENS2_23TileSchedulerBwdAdapterINS2_23IndividualTileSchedulerEEEJEEEEEvNT_6ParamsE)
        /*0654*/ 	.short	0x0210
        /*0656*/ 	.short	0x0ef0


	//----- nvinfo : EIATTR_SW_WAR
	.align		4
.L_46:
        /*0658*/ 	.byte	0x04, 0x36
        /*065a*/ 	.short	(.L_48 - .L_47)
.L_47:
        /*065c*/ 	.word	0x00000008
.L_48:


//--------------------- .nv.callgraph             --------------------------
	.section	.nv.callgraph,"",@"SHT_CUDA_CALLGRAPH"
	.align	4
	.sectionentsize	8
	.align		4
        /*0000*/ 	.word	0x00000000
	.align		4
        /*0004*/ 	.word	0xffffffff
	.align		4
        /*0008*/ 	.word	index@(_ZN7cutlass13device_kernelINS_4fmha6kernel28FmhaKernelTmaWarpSpecializedINS1_10collective33FmhaBwdMainloopTmaWarpSpecializedINS_6half_tEfN4cute5tupleIJNS7_1CILi64EEENS9_ILi128EEENS9_ILi96EEEEEENS4_16FusionBwdAdapterINS4_13DefaultFusionEEEJEEENS4_17FmhaBwdEpilogueKVIS6_fNS8_IJSA_SC_SA_EEEEENS2_23TileSchedulerBwdAdapterINS2_23IndividualTileSchedulerEEEJEEEEEvNT_6ParamsE)
	.align		4
        /*000c*/ 	.word	index@(__assertfail)
	.align		4
        /*0010*/ 	.word	0x00000000
	.align		4
        /*0014*/ 	.word	0xfffffffe
	.align		4
        /*0018*/ 	.word	0x00000000
	.align		4
        /*001c*/ 	.word	0xfffffffd
	.align		4
        /*0020*/ 	.word	0x00000000
	.align		4
        /*0024*/ 	.word	0xfffffffc


//--------------------- .nv.constant4             --------------------------
	.section	.nv.constant4,"a",@progbits
	.align	8
	.align		8
.nv.constant4:
        /*0000*/ 	.dword	__assertfail
	.align		8
        /*0008*/ 	.dword	__unnamed_1
	.align		8
        /*0010*/ 	.dword	__unnamed_2
	.align		8
        /*0018*/ 	.dword	_ZN39_INTERNAL_88d81a02_4_k_cu_de9cc83c_36534cuda3std3__45__cpo5beginE
	.align		8
        /*0020*/ 	.dword	_ZN39_INTERNAL_88d81a02_4_k_cu_de9cc83c_36534cuda3std3__45__cpo3endE
	.align		8
        /*0028*/ 	.dword	_ZN39_INTERNAL_88d81a02_4_k_cu_de9cc83c_36534cuda3std3__45__cpo6cbeginE
	.align		8
        /*0030*/ 	.dword	_ZN39_INTERNAL_88d81a02_4_k_cu_de9cc83c_36534cuda3std3__45__cpo4cendE
	.align		8
        /*0038*/ 	.dword	_ZN39_INTERNAL_88d81a02_4_k_cu_de9cc83c_36534cuda3std3__441_GLOBAL__N__88d81a02_4_k_cu_de9cc83c_36536ignoreE
	.align		8
        /*0040*/ 	.dword	_ZN39_INTERNAL_88d81a02_4_k_cu_de9cc83c_36534cuda3std3__419piecewise_constructE
	.align		8
        /*0048*/ 	.dword	_ZN39_INTERNAL_88d81a02_4_k_cu_de9cc83c_36534cuda3std3__48in_placeE
	.align		8
        /*0050*/ 	.dword	_ZN39_INTERNAL_88d81a02_4_k_cu_de9cc83c_36534cuda3std6ranges3__45__cpo4swapE
	.align		8
        /*0058*/ 	.dword	_ZN39_INTERNAL_88d81a02_4_k_cu_de9cc83c_36534cuda3std6ranges3__45__cpo9iter_moveE
	.align		8
        /*0060*/ 	.dword	_ZN39_INTERNAL_88d81a02_4_k_cu_de9cc83c_36534cute7productE
	.align		8
        /*0068*/ 	.dword	_ZN39_INTERNAL_88d81a02_4_k_cu_de9cc83c_36534cute1_E
	.align		8
        /*0070*/ 	.dword	$str$24
	.align		8
        /*0078*/ 	.dword	$str$25


//--------------------- .text._ZN7cutlass13device_kernelINS_4fmha6kernel28FmhaKernelTmaWarpSpecializedINS1_10collective33FmhaBwdMainloopTmaWarpSpecializedINS_6half_tEfN4cute5tupleIJNS7_1CILi64EEENS9_ILi128EEENS9_ILi96EEEEEENS4_16FusionBwdAdapterINS4_13DefaultFusionEEEJEEENS4_17FmhaBwdEpilogueKVIS6_fNS8_IJSA_SC_SA_EEEEENS2_23TileSchedulerBwdAdapterINS2_23IndividualTileSchedulerEEEJEEEEEvNT_6ParamsE --------------------------
	.section	.text._ZN7cutlass13device_kernelINS_4fmha6kernel28FmhaKernelTmaWarpSpecializedINS1_10collective33FmhaBwdMainloopTmaWarpSpecializedINS_6half_tEfN4cute5tupleIJNS7_1CILi64EEENS9_ILi128EEENS9_ILi96EEEEEENS4_16FusionBwdAdapterINS4_13DefaultFusionEEEJEEENS4_17FmhaBwdEpilogueKVIS6_fNS8_IJSA_SC_SA_EEEEENS2_23TileSchedulerBwdAdapterINS2_23IndividualTileSchedulerEEEJEEEEEvNT_6ParamsE,"ax",@progbits
	.align	128
.text._ZN7cutlass13device_kernelINS_4fmha6kernel28FmhaKernelTmaWarpSpecializedINS1_10collective33FmhaBwdMainloopTmaWarpSpecializedINS_6half_tEfN4cute5tupleIJNS7_1CILi64EEENS9_ILi128EEENS9_ILi96EEEEEENS4_16FusionBwdAdapterINS4_13DefaultFusionEEEJEEENS4_17FmhaBwdEpilogueKVIS6_fNS8_IJSA_SC_SA_EEEEENS2_23TileSchedulerBwdAdapterINS2_23IndividualTileSchedulerEEEJEEEEEvNT_6ParamsE:
        .type           _ZN7cutlass13device_kernelINS_4fmha6kernel28FmhaKernelTmaWarpSpecializedINS1_10collective33FmhaBwdMainloopTmaWarpSpecializedINS_6half_tEfN4cute5tupleIJNS7_1CILi64EEENS9_ILi128EEENS9_ILi96EEEEEENS4_16FusionBwdAdapterINS4_13DefaultFusionEEEJEEENS4_17FmhaBwdEpilogueKVIS6_fNS8_IJSA_SC_SA_EEEEENS2_23TileSchedulerBwdAdapterINS2_23IndividualTileSchedulerEEEJEEEEEvNT_6ParamsE,@function
        .size           _ZN7cutlass13device_kernelINS_4fmha6kernel28FmhaKernelTmaWarpSpecializedINS1_10collective33FmhaBwdMainloopTmaWarpSpecializedINS_6half_tEfN4cute5tupleIJNS7_1CILi64EEENS9_ILi128EEENS9_ILi96EEEEEENS4_16FusionBwdAdapterINS4_13DefaultFusionEEEJEEENS4_17FmhaBwdEpilogueKVIS6_fNS8_IJSA_SC_SA_EEEEENS2_23TileSchedulerBwdAdapterINS2_23IndividualTileSchedulerEEEJEEEEEvNT_6ParamsE,(.L_x_153 - _ZN7cutlass13device_kernelINS_4fmha6kernel28FmhaKernelTmaWarpSpecializedINS1_10collective33FmhaBwdMainloopTmaWarpSpecializedINS_6half_tEfN4cute5tupleIJNS7_1CILi64EEENS9_ILi128EEENS9_ILi96EEEEEENS4_16FusionBwdAdapterINS4_13DefaultFusionEEEJEEENS4_17FmhaBwdEpilogueKVIS6_fNS8_IJSA_SC_SA_EEEEENS2_23TileSchedulerBwdAdapterINS2_23IndividualTileSchedulerEEEJEEEEEvNT_6ParamsE)
        .other          _ZN7cutlass13device_kernelINS_4fmha6kernel28FmhaKernelTmaWarpSpecializedINS1_10collective33FmhaBwdMainloopTmaWarpSpecializedINS_6half_tEfN4cute5tupleIJNS7_1CILi64EEENS9_ILi128EEENS9_ILi96EEEEEENS4_16FusionBwdAdapterINS4_13DefaultFusionEEEJEEENS4_17FmhaBwdEpilogueKVIS6_fNS8_IJSA_SC_SA_EEEEENS2_23TileSchedulerBwdAdapterINS2_23IndividualTileSchedulerEEEJEEEEEvNT_6ParamsE,@"STO_CUDA_ENTRY STV_DEFAULT"
_ZN7cutlass13device_kernelINS_4fmha6kernel28FmhaKernelTmaWarpSpecializedINS1_10collective33FmhaBwdMainloopTmaWarpSpecializedINS_6half_tEfN4cute5tupleIJNS7_1CILi64EEENS9_ILi128EEENS9_ILi96EEEEEENS4_16FusionBwdAdapterINS4_13DefaultFusionEEEJEEENS4_17FmhaBwdEpilogueKVIS6_fNS8_IJSA_SC_SA_EEEEENS2_23TileSchedulerBwdAdapterINS2_23IndividualTileSchedulerEEEJEEEEEvNT_6ParamsE:
[----:B------:R-:W1:Y:S02]  /*0000*/  LDC R1, c[0x0][0x28] ;  /* 0x00000a00ff017b82 */ /* 0x000e640000000800 */
[----:B-1----:R-:W-:Y:S01]  /*0010*/  VIADD R1, R1, 0xffffff70 ;  /* 0xffffff7001017836 */ /* 0x002fe20000000000 */
[----:B------:R-:W1:Y:S01]  /*0020*/  S2R R0, SR_TID.X ;  /* 0x0000000000007919 */ /* 0x000e620000002100 */
[----:B------:R-:W-:Y:S01]  /*0030*/  ELECT P1, URZ, PT ;  /* 0x00000000003f782f */ /* 0x000fe20003820000 */
[----:B------:R-:W-:Y:S01]  /*0040*/  BSSY B0, `(.L_x_0) ;  /* 0x0000020000007945 */ /* 0x000fe20003800000 */
[----:B-1----:R-:W-:-:S05]  /*0050*/  SHF.R.U32.HI R2, RZ, 0x5, R0 ;  /* 0x00000005ff027819 */ /* 0x002fca0000011600 */
[----:B------:R-:W1:Y:S02]  /*0060*/  SHFL.IDX PT, R3, R2, RZ, 0x1f ;  /* 0x00001fff02037589 */ /* 0x000e6400000e0000 */
[----:B-1----:R-:W-:Y:S02]  /*0070*/  R2UR UR5, R3 ;  /* 0x00000000030572ca */ /* 0x002fe400000e0000 */
[----:B------:R-:W-:-:S06]  /*0080*/  SHF.R.U32.HI R3, RZ, 0x7, R0 ;  /* 0x00000007ff037819 */ /* 0x000fcc0000011600 */
[----:B------:R-:W1:Y:S05]  /*0090*/  SHFL.IDX PT, R3, R3, RZ, 0x1f ;  /* 0x00001fff03037589 */ /* 0x000e6a00000e0000 */
[----:B------:R-:W-:Y:S02]  /*00a0*/  USHF.R.S32.HI UR4, URZ, 0x1f, UR5 ;  /* 0x0000001f3f047899 */ /* 0x000fe40008011405 */
[----:B------:R-:W-:Y:S02]  /*00b0*/  ISETP.NE.OR P0, PT, RZ, UR5, !P1 ;  /* 0x00000005ff007c0c */ /* 0x000fe4000cf05670 */
[----:B------:R-:W-:-:S04]  /*00c0*/  ULEA.HI UR4, UR4, UR5, URZ, 0x2 ;  /* 0x0000000504047291 */ /* 0x000fc8000f8f103f */
[----:B------:R-:W-:-:S04]  /*00d0*/  ULOP3.LUT UR4, UR4, 0xfffffffc, URZ, 0xc0, !UPT ;  /* 0xfffffffc04047892 */ /* 0x000fc8000f8ec03f */
[----:B------:R-:W-:-:S03]  /*00e0*/  UIADD3 UR5, UR5, -UR4, URZ ;  /* 0x8000000405057290 */ /* 0x000fc6000fffe03f */
[----:B------:R-:W-:Y:S09]  /*00f0*/  @P0 BRA `(.L_x_1) ;  /* 0x0000000000500947 */ /* 0x000ff20003800000 */
[----:B------:R-:W-:Y:S02]  /*0100*/  ULDC.64 UR6, c[0x0][0x198] ;  /* 0x0000660000067ab9 */ /* 0x000fe40000000a00 */
[----:B------:R-:W-:Y:S02]  /*0110*/  UIADD3 UR8, UP0, UR6, 0xf0, URZ ;  /* 0x000000f006087890 */ /* 0x000fe4000ff1e03f */
[----:B------:R-:W-:Y:S02]  /*0120*/  UIADD3 UR10, UP1, UR6, 0x1f0, URZ ;  /* 0x000001f0060a7890 */ /* 0x000fe4000ff3e03f */
[----:B------:R-:W-:Y:S02]  /*0130*/  UIADD3 UR12, UP2, UR6, 0x2f0, URZ ;  /* 0x000002f0060c7890 */ /* 0x000fe4000ff5e03f */
[----:B------:R-:W-:Y:S02]  /*0140*/  UIADD3 UR14, UP3, UR6, 0x3f0, URZ ;  /* 0x000003f0060e7890 */ /* 0x000fe4000ff7e03f */
[----:B------:R-:W-:-:S02]  /*0150*/  UIADD3 UR16, UP4, UR6, 0x5f0, URZ ;  /* 0x000005f006107890 */ /* 0x000fc4000ff9e03f */
[----:B------:R-:W-:Y:S02]  /*0160*/  UIADD3.X UR9, URZ, UR7, URZ, UP0, !UPT ;  /* 0x000000073f097290 */ /* 0x000fe400087fe43f */
[----:B------:R-:W-:Y:S02]  /*0170*/  UIADD3 UR6, UP5, UR6, 0x4f0, URZ ;  /* 0x000004f006067890 */ /* 0x000fe4000ffbe03f */
[----:B------:R-:W-:Y:S02]  /*0180*/  UIADD3.X UR11, URZ, UR7, URZ, UP1, !UPT ;  /* 0x000000073f0b7290 */ /* 0x000fe40008ffe43f */
[----:B------:R-:W-:Y:S02]  /*0190*/  UIADD3.X UR13, URZ, UR7, URZ, UP2, !UPT ;  /* 0x000000073f0d7290 */ /* 0x000fe400097fe43f */
[----:B------:R-:W-:Y:S01]  /*01a0*/  UIADD3.X UR15, URZ, UR7, URZ, UP3, !UPT ;  /* 0x000000073f0f7290 */ /* 0x000fe20009ffe43f */
[----:B------:R2:W-:Y:S01]  /*01b0*/  UTMACCTL.PF [UR8] ;  /* 0x00000000080079b9 */ /* 0x0005e20008040000 */
[----:B------:R-:W-:-:S03]  /*01c0*/  UIADD3.X UR17, URZ, UR7, URZ, UP4, !UPT ;  /* 0x000000073f117290 */ /* 0x000fc6000a7fe43f */
[----:B------:R2:W-:Y:S01]  /*01d0*/  UTMACCTL.PF [UR10] ;  /* 0x000000000a0079b9 */ /* 0x0005e20008040000 */
[----:B------:R-:W-:Y:S01]  /*01e0*/  UIADD3.X UR7, URZ, UR7, URZ, UP5, !UPT ;  /* 0x000000073f077290 */ /* 0x000fe2000affe43f */
[----:B------:R2:W-:Y:S02]  /*01f0*/  UTMACCTL.PF [UR12] ;  /* 0x000000000c0079b9 */ /* 0x0005e40008040000 */
[----:B------:R2:W-:Y:S02]  /*0200*/  UTMACCTL.PF [UR14] ;  /* 0x000000000e0079b9 */ /* 0x0005e40008040000 */
[----:B------:R2:W-:Y:S04]  /*0210*/  UTMACCTL.PF [UR16] ;  /* 0x00000000100079b9 */ /* 0x0005e80008040000 */
[----:B------:R2:W-:Y:S02]  /*0220*/  UTMACCTL.PF [UR6] ;  /* 0x00000000060079b9 */ /* 0x0005e40008040000 */
[----:B--2---:R-:W-:Y:S01]  /*0230*/  NOP ;  /* 0x0000000000007918 */ /* 0x004fe20000000000 */
.L_x_1:
[----:B------:R-:W-:Y:S05]  /*0240*/  BSYNC B0 ;  /* 0x0000000000007941 */ /* 0x000fea0003800000 */
.L_x_0:
[----:B------:R-:W2:Y:S01]  /*0250*/  SHFL.IDX PT, R4, R2, RZ, 0x1f ;  /* 0x00001fff02047589 */ /* 0x000ea200000e0000 */
[----:B-1----:R-:W-:Y:S01]  /*0260*/  R2UR UR12, R3 ;  /* 0x00000000030c72ca */ /* 0x002fe200000e0000 */
[----:B------:R-:W-:-:S12]  /*0270*/  UISETP.NE.AND UP0, UPT, UR5, 0x1, UPT ;  /* 0x000000010500788c */ /* 0x000fd8000bf05270 */
[----:B------:R-:W-:Y:S02]  /*0280*/  UIADD3 UR38, UR12, -0x1, URZ ;  /* 0xffffffff0c267890 */ /* 0x000fe4000fffe03f */
[----:B------:R-:W-:Y:S02]  /*0290*/  ULOP3.LUT UP2, URZ, UR12, UR5, URZ, 0xfc, !UPT ;  /* 0x000000050c3f7292 */ /* 0x000fe4000f84fc3f */
[----:B------:R-:W-:Y:S02]  /*02a0*/  UISETP.EQ.AND UP1, UPT, UR12, URZ, !UP0 ;  /* 0x0000003f0c00728c */ /* 0x000fe4000c722270 */
[----:B------:R-:W-:Y:S02]  /*02b0*/  UISETP.GE.U32.AND UP3, UPT, UR38, 0x4, UPT ;  /* 0x000000042600788c */ /* 0x000fe4000bf66070 */
[----:B------:R-:W-:Y:S01]  /*02c0*/  USEL UR7, URZ, 0x2, UP2 ;  /* 0x000000023f077887 */ /* 0x000fe20009000000 */
[----:B--2---:R-:W-:Y:S01]  /*02d0*/  ISETP.NE.AND P0, PT, R4, RZ, PT ;  /* 0x000000ff0400720c */ /* 0x004fe20003f05270 */
[----:B------:R-:W-:-:S02]  /*02e0*/  USEL UR4, URZ, 0x1, !UP1 ;  /* 0x000000013f047887 */ /* 0x000fc4000c800000 */
[----:B------:R-:W-:Y:S02]  /*02f0*/  USEL UR7, UR7, 0x1, UP3 ;  /* 0x0000000107077887 */ /* 0x000fe40009800000 */
[----:B------:R-:W-:-:S08]  /*0300*/  USEL UR4, UR4, 0x2, UP3 ;  /* 0x0000000204047887 */ /* 0x000fd00009800000 */
[----:B------:R-:W-:Y:S05]  /*0310*/  @P0 BRA `(.L_x_2) ;  /* 0x0000000000580947 */ /* 0x000fea0003800000 */
[----:B------:R-:W1:Y:S01]  /*0320*/  S2UR UR8, SR_CgaCtaId ;  /* 0x00000000000879c3 */ /* 0x000e620000008800 */
[----:B------:R-:W-:Y:S01]  /*0330*/  UMOV UR6, 0x400 ;  /* 0x0000040000067882 */ /* 0x000fe20000000000 */
[----:B------:R-:W-:Y:S01]  /*0340*/  UMOV UR9, 0x1 ;  /* 0x0000000100097882 */ /* 0x000fe20000000000 */
[----:B------:R-:W-:Y:S01]  /*0350*/  UMOV UR10, 0x80 ;  /* 0x00000080000a7882 */ /* 0x000fe20000000000 */
[----:B------:R-:W-:Y:S01]  /*0360*/  ELECT P0, URZ, PT ;  /* 0x00000000003f782f */ /* 0x000fe20003800000 */
[----:B------:R-:W-:-:S04]  /*0370*/  UIADD3 UR10, -UR10, 0x100000, URZ ;  /* 0x001000000a0a7890 */ /* 0x000fc8000fffe13f */
[----:B------:R-:W-:Y:S02]  /*0380*/  USHF.L.U32 UR11, UR10, 0xb, URZ ;  /* 0x0000000b0a0b7899 */ /* 0x000fe4000800063f */
[----:B------:R-:W-:Y:S02]  /*0390*/  USHF.L.U32 UR10, UR10, 0x1, URZ ;  /* 0x000000010a0a7899 */ /* 0x000fe4000800063f */
[----:B-1----:R-:W-:Y:S02]  /*03a0*/  ULEA UR6, UR8, UR6, 0x18 ;  /* 0x0000000608067291 */ /* 0x002fe4000f8ec03f */
[----:B------:R-:W-:-:S04]  /*03b0*/  UIADD3 UR8, -UR9, 0x100000, URZ ;  /* 0x0010000009087890 */ /* 0x000fc8000fffe13f */
[----:B------:R-:W-:Y:S02]  /*03c0*/  USHF.L.U32 UR9, UR8, 0xb, URZ ;  /* 0x0000000b08097899 */ /* 0x000fe4000800063f */
[----:B------:R-:W-:Y:S01]  /*03d0*/  USHF.L.U32 UR8, UR8, 0x1, URZ ;  /* 0x0000000108087899 */ /* 0x000fe2000800063f */
[----:B------:R-:W1:Y:S11]  /*03e0*/  FENCE.VIEW.ASYNC.S ;  /* 0x00000000000073c6 */ /* 0x000e760000000000 */
[----:B-1----:R1:W2:Y:S01]  /*03f0*/  SYNCS.EXCH.64 URZ, [UR6+0x28440], UR8 ;  /* 0x02844008063f75b2 */ /* 0x0022a20008000100 */
[----:B------:R1:W3:Y:S01]  /*0400*/  SYNCS.EXCH.64 URZ, [UR6+0x28460], UR10 ;  /* 0x0284600a063f75b2 */ /* 0x0002e20008000100 */
[----:B------:R1:W4:Y:S01]  /*0410*/  SYNCS.EXCH.64 URZ, [UR6+0x28448], UR8 ;  /* 0x02844808063f75b2 */ /* 0x0003220008000100 */
[----:B------:R1:W1:Y:S01]  /*0420*/  SYNCS.EXCH.64 URZ, [UR6+0x28468], UR10 ;  /* 0x0284680a063f75b2 */ /* 0x0002620008000100 */
[----:B------:R1:W1:Y:S01]  /*0430*/  SYNCS.EXCH.64 URZ, [UR6+0x28450], UR8 ;  /* 0x02845008063f75b2 */ /* 0x0002620008000100 */
[----:B------:R1:W1:Y:S01]  /*0440*/  SYNCS.EXCH.64 URZ, [UR6+0x28470], UR10 ;  /* 0x0284700a063f75b2 */ /* 0x0002620008000100 */
[----:B------:R1:W1:Y:S01]  /*0450*/  SYNCS.EXCH.64 URZ, [UR6+0x28458], UR8 ;  /* 0x02845808063f75b2 */ /* 0x0002620008000100 */
[----:B------:R1:W1:Y:S01]  /*0460*/  SYNCS.EXCH.64 URZ, [UR6+0x28478], UR10 ;  /* 0x0284780a063f75b2 */ /* 0x0002620008000100 */
[----:B------:R-:W-:Y:S01]  /*0470*/  NOP ;  /* 0x0000000000007918 */ /* 0x000fe20000000000 */
.L_x_2:
[----:B------:R-:W5:Y:S01]  /*0480*/  SHFL.IDX PT, R3, R2, RZ, 0x1f ;  /* 0x00001fff02037589 */ /* 0x000f6200000e0000 */
[----:B------:R-:W-:Y:S01]  /*0490*/  NOP ;  /* 0x0000000000007918 */ /* 0x000fe20000000000 */
[----:B-----5:R-:W-:-:S13]  /*04a0*/  ISETP.NE.AND P0, PT, R3, RZ, PT ;  /* 0x000000ff0300720c */ /* 0x020fda0003f05270 */
[----:B------:R-:W-:Y:S05]  /*04b0*/  @P0 BRA `(.L_x_3) ;  /* 0x0000000000580947 */ /* 0x000fea0003800000 */
[----:B-1----:R-:W1:Y:S01]  /*04c0*/  S2UR UR8, SR_CgaCtaId ;  /* 0x00000000000879c3 */ /* 0x002e620000008800 */
[----:B------:R-:W-:Y:S01]  /*04d0*/  UMOV UR6, 0x400 ;  /* 0x0000040000067882 */ /* 0x000fe20000000000 */
[----:B------:R-:W-:Y:S01]  /*04e0*/  UMOV UR10, 0x1 ;  /* 0x00000001000a7882 */ /* 0x000fe20000000000 */
[----:B------:R-:W-:Y:S01]  /*04f0*/  UMOV UR9, 0x100 ;  /* 0x0000010000097882 */ /* 0x000fe20000000000 */
[----:B------:R-:W-:-:S04]  /*0500*/  UIADD3 UR10, -UR10, 0x100000, URZ ;  /* 0x001000000a0a7890 */ /* 0x000fc8000fffe13f */
[----:B------:R-:W-:Y:S02]  /*0510*/  USHF.L.U32 UR11, UR10, 0xb, URZ ;  /* 0x0000000b0a0b7899 */ /* 0x000fe4000800063f */
[----:B------:R-:W-:Y:S01]  /*0520*/  USHF.L.U32 UR10, UR10, 0x1, URZ ;  /* 0x000000010a0a7899 */ /* 0x000fe2000800063f */
[----:B------:R-:W-:Y:S01]  /*0530*/  ELECT P0, URZ, PT ;  /* 0x00000000003f782f */ /* 0x000fe20003800000 */
[----:B-1----:R-:W-:Y:S02]  /*0540*/  ULEA UR6, UR8, UR6, 0x18 ;  /* 0x0000000608067291 */ /* 0x002fe4000f8ec03f */
[----:B------:R-:W-:-:S04]  /*0550*/  UIADD3 UR8, -UR9, 0x100000, URZ ;  /* 0x0010000009087890 */ /* 0x000fc8000fffe13f */
[----:B------:R-:W-:Y:S02]  /*0560*/  USHF.L.U32 UR9, UR8, 0xb, URZ ;  /* 0x0000000b08097899 */ /* 0x000fe4000800063f */
[----:B------:R-:W-:Y:S01]  /*0570*/  USHF.L.U32 UR8, UR8, 0x1, URZ ;  /* 0x0000000108087899 */ /* 0x000fe2000800063f */
[----:B------:R-:W1:Y:S03]  /*0580*/  FENCE.VIEW.ASYNC.S ;  /* 0x00000000000073c6 */ /* 0x000e660000000000 */
[----:B-1----:R1:W1:Y:S08]  /*0590*/  SYNCS.EXCH.64 URZ, [UR6+0x28400], UR10 ;  /* 0x0284000a063f75b2 */ /* 0x0022700008000100 */
[----:B------:R1:W1:Y:S01]  /*05a0*/  SYNCS.EXCH.64 URZ, [UR6+0x28420], UR8 ;  /* 0x02842008063f75b2 */ /* 0x0002620008000100 */
[----:B------:R1:W1:Y:S01]  /*05b0*/  SYNCS.EXCH.64 URZ, [UR6+0x28408], UR10 ;  /* 0x0284080a063f75b2 */ /* 0x0002620008000100 */
[----:B------:R1:W1:Y:S01]  /*05c0*/  SYNCS.EXCH.64 URZ, [UR6+0x28428], UR8 ;  /* 0x02842808063f75b2 */ /* 0x0002620008000100 */
[----:B------:R1:W1:Y:S01]  /*05d0*/  SYNCS.EXCH.64 URZ, [UR6+0x28410], UR10 ;  /* 0x0284100a063f75b2 */ /* 0x0002620008000100 */
[----:B------:R1:W1:Y:S01]  /*05e0*/  SYNCS.EXCH.64 URZ, [UR6+0x28430], UR8 ;  /* 0x02843008063f75b2 */ /* 0x0002620008000100 */
[----:B------:R1:W1:Y:S01]  /*05f0*/  SYNCS.EXCH.64 URZ, [UR6+0x28418], UR10 ;  /* 0x0284180a063f75b2 */ /* 0x0002620008000100 */
[----:B------:R1:W1:Y:S01]  /*0600*/  SYNCS.EXCH.64 URZ, [UR6+0x28438], UR8 ;  /* 0x02843808063f75b2 */ /* 0x0002620008000100 */
[----:B------:R-:W-:Y:S01]  /*0610*/  NOP ;  /* 0x0000000000007918 */ /* 0x000fe20000000000 */
.L_x_3:
        /* <DEDUP_REMOVED lines=21> */
[----:B------:R-:W-:Y:S01]  /*0770*/  NOP ;  /* 0x0000000000007918 */ /* 0x000fe20000000000 */
.L_x_4:
[----:B------:R-:W5:Y:S01]  /*0780*/  SHFL.IDX PT, R3, R2, RZ, 0x1f ;  /* 0x00001fff02037589 */ /* 0x000f6200000e0000 */
[----:B------:R-:W-:Y:S01]  /*0790*/  ELECT P0, URZ, PT ;  /* 0x00000000003f782f */ /* 0x000fe20003800000 */
[----:B------:R-:W-:Y:S01]  /*07a0*/  NOP ;  /* 0x0000000000007918 */ /* 0x000fe20000000000 */
[----:B-1----:R-:W-:Y:S02]  /*07b0*/  UMOV UR8, 0x80 ;  /* 0x0000008000087882 */ /* 0x002fe40000000000 */
[C---:B-----5:R-:W-:Y:S02]  /*07c0*/  ISETP.NE.OR P0, PT, R3.reuse, RZ, !P0 ;  /* 0x000000ff0300720c */ /* 0x060fe40004705670 */
[----:B------:R-:W-:-:S11]  /*07d0*/  ISETP.NE.AND P2, PT, R3, RZ, PT ;  /* 0x000000ff0300720c */ /* 0x000fd60003f45270 */
[----:B------:R-:W-:Y:S01]  /*07e0*/  VOTEU.ALL UP1, P0 ;  /* 0x00000000003f7886 */ /* 0x000fe20000020000 */
[----:B------:R-:W-:Y:S01]  /*07f0*/  VOTEU.ALL UP2, P0 ;  /* 0x00000000003f7886 */ /* 0x000fe20000040000 */
[----:B------:R-:W-:Y:S01]  /*0800*/  VOTEU.ALL UP3, P0 ;  /* 0x00000000003f7886 */ /* 0x000fe20000060000 */
[----:B------:R-:W-:Y:S01]  /*0810*/  VOTEU.ALL UP4, P0 ;  /* 0x00000000003f7886 */ /* 0x000fe20000080000 */
[----:B------:R-:W-:Y:S01]  /*0820*/  VOTEU.ALL UP5, P0 ;  /* 0x00000000003f7886 */ /* 0x000fe200000a0000 */
[----:B------:R-:W1:Y:S01]  /*0830*/  @!UP1 S2UR UR10, SR_CgaCtaId ;  /* 0x00000000000a99c3 */ /* 0x000e620000008800 */
[----:B------:R-:W-:Y:S01]  /*0840*/  @!UP1 UMOV UR6, 0x400 ;  /* 0x0000040000069882 */ /* 0x000fe20000000000 */
[----:B------:R-:W-:-:S04]  /*0850*/  @!UP1 UIADD3 UR8, -UR8, 0x100000, URZ ;  /* 0x0010000008089890 */ /* 0x000fc8000fffe13f */
[----:B------:R-:W-:Y:S02]  /*0860*/  @!UP1 USHF.L.U32 UR9, UR8, 0xb, URZ ;  /* 0x0000000b08099899 */ /* 0x000fe4000800063f */
[----:B------:R-:W-:Y:S02]  /*0870*/  @!UP1 USHF.L.U32 UR8, UR8, 0x1, URZ ;  /* 0x0000000108089899 */ /* 0x000fe4000800063f */
[----:B-1----:R-:W-:Y:S02]  /*0880*/  @!UP1 ULEA UR6, UR10, UR6, 0x18 ;  /* 0x000000060a069291 */ /* 0x002fe4000f8ec03f */
[----:B------:R-:W-:-:S04]  /*0890*/  UISETP.NE.AND UP1, UPT, UR38, URZ, UPT ;  /* 0x0000003f2600728c */ /* 0x000fc8000bf25270 */
[----:B------:R-:W-:Y:S01]  /*08a0*/  USEL UR22, URZ, 0x1, UP1 ;  /* 0x000000013f167887 */ /* 0x000fe20008800000 */
[----:B------:R-:W1:Y:S05]  /*08b0*/  FENCE.VIEW.ASYNC.S ;  /* 0x00000000000073c6 */ /* 0x000e6a0000000000 */
[----:B-1----:R1:W1:Y:S01]  /*08c0*/  @!UP2 SYNCS.EXCH.64 URZ, [UR6+0x284a0], UR8 ;  /* 0x0284a008063fa5b2 */ /* 0x0022620008000100 */
[----:B------:R1:W1:Y:S01]  /*08d0*/  @!UP3 SYNCS.EXCH.64 URZ, [UR6+0x284a8], UR8 ;  /* 0x0284a808063fb5b2 */ /* 0x0002620008000100 */
[----:B------:R1:W1:Y:S01]  /*08e0*/  @!UP4 SYNCS.EXCH.64 URZ, [UR6+0x284b0], UR8 ;  /* 0x0284b008063fc5b2 */ /* 0x0002620008000100 */
[----:B------:R1:W1:Y:S01]  /*08f0*/  @!UP5 SYNCS.EXCH.64 URZ, [UR6+0x284b8], UR8 ;  /* 0x0284b808063fd5b2 */ /* 0x0002620008000100 */
[----:B------:R-:W-:Y:S01]  /*0900*/  NOP ;  /* 0x0000000000007918 */ /* 0x000fe20000000000 */
[----:B------:R-:W-:Y:S05]  /*0910*/  @P2 BRA `(.L_x_5) ;  /* 0x0000000000502947 */ /* 0x000fea0003800000 */
[----:B-1----:R-:W1:Y:S01]  /*0920*/  S2UR UR8, SR_CgaCtaId ;  /* 0x00000000000879c3 */ /* 0x002e620000008800 */
        /* <DEDUP_REMOVED lines=12> */
[----:B-1----:R1:W1:Y:S01]  /*09f0*/  SYNCS.EXCH.64 URZ, [UR6+0x284d0], UR8 ;  /* 0x0284d008063f75b2 */ /* 0x0022620008000100 */
[----:B------:R1:W1:Y:S01]  /*0a00*/  SYNCS.EXCH.64 URZ, [UR6+0x284e8], UR10 ;  /* 0x0284e80a063f75b2 */ /* 0x0002620008000100 */
[----:B------:R1:W1:Y:S01]  /*0a10*/  SYNCS.EXCH.64 URZ, [UR6+0x284d8], UR8 ;  /* 0x0284d808063f75b2 */ /* 0x0002620008000100 */
[----:B------:R1:W1:Y:S01]  /*0a20*/  SYNCS.EXCH.64 URZ, [UR6+0x284f0], UR10 ;  /* 0x0284f00a063f75b2 */ /* 0x0002620008000100 */
[----:B------:R1:W1:Y:S01]  /*0a30*/  SYNCS.EXCH.64 URZ, [UR6+0x284e0], UR8 ;  /* 0x0284e008063f75b2 */ /* 0x0002620008000100 */
[----:B------:R1:W1:Y:S01]  /*0a40*/  SYNCS.EXCH.64 URZ, [UR6+0x284f8], UR10 ;  /* 0x0284f80a063f75b2 */ /* 0x0002620008000100 */
[----:B------:R-:W-:Y:S01]  /*0a50*/  NOP ;  /* 0x0000000000007918 */ /* 0x000fe20000000000 */
.L_x_5:
[----:B------:R-:W-:Y:S01]  /*0a60*/  ISETP.NE.AND P0, PT, RZ, UR12, PT ;  /* 0x0000000cff007c0c */ /* 0x000fe2000bf05270 */
[----:B------:R-:W-:Y:S01]  /*0a70*/  IMAD.U32 R2, RZ, RZ, UR5 ;  /* 0x00000005ff027e24 */ /* 0x000fe2000f8e00ff */
[----:B------:R-:W-:Y:S01]  /*0a80*/  NOP ;  /* 0x0000000000007918 */ /* 0x000fe20000000000 */
[----:B-1234-:R-:W-:Y:S03]  /*0a90*/  BAR.SYNC.DEFER_BLOCKING 0x0 ;  /* 0x0000000000007b1d */ /* 0x01efe60000010000 */
[----:B------:R-:W-:-:S07]  /*0aa0*/  ISETP.EQ.AND P2, PT, R2, 0x1, P1 ;  /* 0x000000010200780c */ /* 0x000fce0000f42270 */
[----:B------:R-:W-:Y:S06]  /*0ab0*/  @!P0 BRA `(.L_x_6) ;  /* 0x0000005c00988947 */ /* 0x000fec0003800000 */
[----:B------:R-:W-:-:S06]  /*0ac0*/  UISETP.GT.U32.AND UP0, UPT, UR38, 0x3, UPT ;  /* 0x000000032600788c */ /* 0x000fcc000bf04070 */
[----:B------:R-:W-:-:S13]  /*0ad0*/  PLOP3.LUT P0, PT, PT, PT, UP0, 0x80, 0x0 ;  /* 0x000000000000781c */ /* 0x000fda0003f0f008 */
[----:B------:R-:W-:Y:S05]  /*0ae0*/  @P0 EXIT ;  /* 0x000000000000094d */ /* 0x000fea0003800000 */
.L_x_7:
[----:B------:R-:W-:-:S08]  /*0af0*/  NOP ;  /* 0x0000000000007918 */ /* 0x000fd00000000000 */
[----:B------:R-:W1:Y:S02]  /*0b00*/  USETMAXREG.TRY_ALLOC.CTAPOOL UP0, 0xf0 ;  /* 0x000000f0000079c8 */ /* 0x000e640008000600 */
[----:B-1----:R-:W-:-:S13]  /*0b10*/  PLOP3.LUT P0, PT, PT, PT, UP0, 0x80, 0x0 ;  /* 0x000000000000781c */ /* 0x002fda0003f0f008 */
[----:B------:R-:W-:Y:S05]  /*0b20*/  @!P0 BRA `(.L_x_7) ;  /* 0xfffffffc00f08947 */ /* 0x000fea000383ffff */
[----:B------:R-:W-:Y:S01]  /*0b30*/  UISETP.NE.AND UP0, UPT, UR12, 0x1, UPT ;  /* 0x000000010c00788c */ /* 0x000fe2000bf05270 */
[----:B------:R-:W1:Y:S01]  /*0b40*/  S2UR UR42, SR_CTAID.X ;  /* 0x00000000002a79c3 */ /* 0x000e620000002500 */
[----:B------:R-:W-:Y:S01]  /*0b50*/  UMOV UR5, URZ ;  /* 0x0000003f00057c82 */ /* 0x000fe20008000000 */
[----:B------:R-:W-:-:S03]  /*0b60*/  UMOV UR21, URZ ;  /* 0x0000003f00157c82 */ /* 0x000fc60008000000 */
[----:B------:R-:W-:-:S13]  /*0b70*/  PLOP3.LUT P0, PT, PT, PT, UP0, 0x80, 0x0 ;  /* 0x000000000000781c */ /* 0x000fda0003f0f008 */
[----:B------:R-:W-:Y:S05]  /*0b80*/  @!P0 BRA `(.L_x_8) ;  /* 0x0000000000388947 */ /* 0x000fea0003800000 */
[----:B------:R-:W-:Y:S01]  /*0b90*/  UISETP.NE.AND UP0, UPT, UR12, 0x2, UPT ;  /* 0x000000020c00788c */ /* 0x000fe2000bf05270 */
[----:B------:R-:W-:-:S05]  /*0ba0*/  UMOV UR21, 0x2 ;  /* 0x0000000200157882 */ /* 0x000fca0000000000 */
[----:B------:R-:W-:-:S13]  /*0bb0*/  PLOP3.LUT P1, PT, PT, PT, UP0, 0x80, 0x0 ;  /* 0x000000000000781c */ /* 0x000fda0003f2f008 */
[----:B------:R-:W-:Y:S05]  /*0bc0*/  @!P1 BRA `(.L_x_8) ;  /* 0x0000000000289947 */ /* 0x000fea0003800000 */
[----:B------:R-:W-:-:S06]  /*0bd0*/  UISETP.NE.AND UP0, UPT, UR12, 0x3, UPT ;  /* 0x000000030c00788c */ /* 0x000fcc000bf05270 */
[----:B------:R-:W-:-:S13]  /*0be0*/  PLOP3.LUT P1, PT, PT, PT, UP0, 0x80, 0x0 ;  /* 0x000000000000781c */ /* 0x000fda0003f2f008 */
[----:B------:R-:W-:Y:S05]  /*0bf0*/  @!P1 BRA `(.L_x_9) ;  /* 0x0000000000149947 */ /* 0x000fea0003800000 */
[----:B------:R-:W-:-:S11]  /*0c00*/  UISETP.NE.AND UP0, UPT, UR12, 0x4, UPT ;  /* 0x000000040c00788c */ /* 0x000fd6000bf05270 */
[----:B------:R-:W-:Y:S01]  /*0c10*/  @!UP0 UMOV UR5, 0x1 ;  /* 0x0000000100058882 */ /* 0x000fe20000000000 */
[----:B------:R-:W-:Y:S01]  /*0c20*/  @UP0 UMOV UR21, URZ ;  /* 0x0000003f00150c82 */ /* 0x000fe20008000000 */
[----:B------:R-:W-:Y:S01]  /*0c30*/  @UP0 UMOV UR5, URZ ;  /* 0x0000003f00050c82 */ /* 0x000fe20008000000 */
[----:B------:R-:W-:Y:S05]  /*0c40*/  BRA `(.L_x_8) ;  /* 0x0000000000087947 */ /* 0x000fea0003800000 */
.L_x_9:
[----:B------:R-:W-:Y:S01]  /*0c50*/  UMOV UR5, 0x1 ;  /* 0x0000000100057882 */ /* 0x000fe20000000000 */
[----:B------:R-:W-:-:S05]  /*0c60*/  UMOV UR21, URZ ;  /* 0x0000003f00157c82 */ /* 0x000fca0008000000 */
.L_x_8:
[----:B------:R-:W-:Y:S05]  /*0c70*/  @!P0 BRA `(.L_x_10) ;  /* 0x00000000003c8947 */ /* 0x000fea0003800000 */
[----:B------:R-:W-:-:S06]  /*0c80*/  UISETP.NE.AND UP0, UPT, UR12, 0x2, UPT ;  /* 0x000000020c00788c */ /* 0x000fcc000bf05270 */
[----:B------:R-:W-:-:S13]  /*0c90*/  PLOP3.LUT P0, PT, PT, PT, UP0, 0x80, 0x0 ;  /* 0x000000000000781c */ /* 0x000fda0003f0f008 */
[----:B------:R-:W-:Y:S05]  /*0ca0*/  @!P0 BRA `(.L_x_11) ;  /* 0x0000000000288947 */ /* 0x000fea0003800000 */
[----:B------:R-:W-:-:S06]  /*0cb0*/  UISETP.NE.AND UP0, UPT, UR12, 0x3, UPT ;  /* 0x000000030c00788c */ /* 0x000fcc000bf05270 */
[----:B------:R-:W-:-:S13]  /*0cc0*/  PLOP3.LUT P0, PT, PT, PT, UP0, 0x80, 0x0 ;  /* 0x000000000000781c */ /* 0x000fda0003f0f008 */
[----:B------:R-:W-:Y:S05]  /*0cd0*/  @!P0 BRA `(.L_x_12) ;  /* 0x0000000000148947 */ /* 0x000fea0003800000 */
[----:B------:R-:W-:-:S06]  /*0ce0*/  UISETP.NE.AND UP0, UPT, UR12, 0x4, UPT ;  /* 0x000000040c00788c */ /* 0x000fcc000bf05270 */
[----:B------:R-:W-:-:S13]  /*0cf0*/  PLOP3.LUT P0, PT, PT, PT, UP0, 0x80, 0x0 ;  /* 0x000000000000781c */ /* 0x000fda0003f0f008 */
[----:B------:R-:W-:Y:S05]  /*0d00*/  @P0 BRA `(.L_x_13) ;  /* 0x00000000001c0947 */ /* 0x000fea0003800000 */
[----:B-1----:R-:W-:Y:S01]  /*0d10*/  ULEA UR42, UR42, 0x3, 0x1 ;  /* 0x000000032a2a7891 */ /* 0x002fe2000f8e083f */
[----:B------:R-:W-:Y:S11]  /*0d20*/  BRA `(.L_x_13) ;  /* 0x0000000000147947 */ /* 0x000ff60003800000 */
.L_x_12:
[----:B-1----:R-:W-:Y:S01]  /*0d30*/  ULEA UR42, UR42, 0x2, 0x1 ;  /* 0x000000022a2a7891 */ /* 0x002fe2000f8e083f */
[----:B------:R-:W-:Y:S11]  /*0d40*/  BRA `(.L_x_13) ;  /* 0x00000000000c7947 */ /* 0x000ff60003800000 */
.L_x_11:
[----:B-1----:R-:W-:Y:S01]  /*0d50*/  ULEA UR42, UR42, 0x1, 0x1 ;  /* 0x000000012a2a7891 */ /* 0x002fe2000f8e083f */
[----:B------:R-:W-:Y:S11]  /*0d60*/  BRA `(.L_x_13) ;  /* 0x0000000000047947 */ /* 0x000ff60003800000 */
.L_x_10:
[----:B-1----:R-:W-:-:S12]  /*0d70*/  USHF.L.U32 UR42, UR42, 0x1, URZ ;  /* 0x000000012a2a7899 */ /* 0x002fd8000800063f */
.L_x_13:
[----:B------:R-:W-:-:S04]  /*0d80*/  ULOP3.LUT UR6, UR4, 0x1, URZ, 0xfc, !UPT ;  /* 0x0000000104067892 */ /* 0x000fc8000f8efc3f */
[----:B------:R-:W-:-:S06]  /*0d90*/  UISETP.NE.AND UP0, UPT, UR6, 0x3, UPT ;  /* 0x000000030600788c */ /* 0x000fcc000bf05270 */
[----:B------:R-:W-:-:S13]  /*0da0*/  PLOP3.LUT P0, PT, PT, PT, UP0, 0x80, 0x0 ;  /* 0x000000000000781c */ /* 0x000fda0003f0f008 */
[----:B------:R-:W-:Y:S05]  /*0db0*/  @!P0 BRA `(.L_x_14) ;  /* 0x0000000000048947 */ /* 0x000fea0003800000 */
[----:B-1----:R-:W-:Y:S01]  /*0dc0*/  BPT.TRAP 0x1 ;  /* 0x000000040000795c */ /* 0x002fe20000300000 */
.L_x_14:
[----:B------:R-:W2:Y:S01]  /*0dd0*/  S2UR UR6, SR_CgaCtaId ;  /* 0x00000000000679c3 */ /* 0x000ea20000008800 */
[----:B------:R-:W-:Y:S01]  /*0de0*/  UMOV UR36, 0x400 ;  /* 0x0000040000247882 */ /* 0x000fe20000000000 */
[----:B------:R-:W-:-:S05]  /*0df0*/  IMAD.U32 R2, RZ, RZ, UR5 ;  /* 0x00000005ff027e24 */ /* 0x000fca000f8e00ff */
[----:B------:R-:W-:Y:S01]  /*0e00*/  SHF.L.U32 R2, R2, 0x1f, RZ ;  /* 0x0000001f02027819 */ /* 0x000fe200000006ff */
[----:B--2---:R-:W-:-:S04]  /*0e10*/  ULEA UR36, UR6, UR36, 0x18 ;  /* 0x0000002406247291 */ /* 0x004fc8000f8ec03f */
[----:B------:R-:W-:-:S09]  /*0e20*/  ULEA UR8, UR21, UR36, 0x3 ;  /* 0x0000002415087291 */ /* 0x000fd2000f8e183f */
[----:B------:R-:W2:Y:S02]  /*0e30*/  SYNCS.PHASECHK.TRANS64.TRYWAIT P1, [UR8+0x28440], R2 ;  /* 0x02844002ff0075a7 */ /* 0x000ea40008020148 */
[----:B--2---:R-:W-:Y:S05]  /*0e40*/  @!P1 BRA `(.L_x_15) ;  /* 0x00000094002c9947 */ /* 0x004fea0003800000 */
.L_x_131:
[----:B------:R-:W-:Y:S05]  /*0e50*/  @!P0 BRA `(.L_x_16) ;  /* 0x0000000000048947 */ /* 0x000fea0003800000 */
[----:B-1----:R-:W-:Y:S01]  /*0e60*/  BPT.TRAP 0x1 ;  /* 0x000000040000795c */ /* 0x002fe20000300000 */
.L_x_16:
[----:B------:R-:W3:Y:S01]  /*0e70*/  SYNCS.PHASECHK.TRANS64.TRYWAIT P1, [UR8+0x28448], R2 ;  /* 0x02844802ff0075a7 */ /* 0x000ee20008020148 */
[----:B--2---:R-:W-:Y:S01]  /*0e80*/  SHF.R.S32.HI R3, RZ, 0x1f, R0 ;  /* 0x0000001fff037819 */ /* 0x004fe20000011400 */
[----:B------:R-:W-:-:S03]  /*0e90*/  UMOV UR20, 0x1 ;  /* 0x0000000100147882 */ /* 0x000fc60000000000 */
[----:B------:R-:W-:-:S04]  /*0ea0*/  LEA.HI R3, R3, R0, RZ, 0x7 ;  /* 0x0000000003037211 */ /* 0x000fc800078f38ff */
[----:B------:R-:W-:-:S05]  /*0eb0*/  LOP3.LUT R3, R3, 0xffffff80, RZ, 0xc0, !PT ;  /* 0xffffff8003037812 */ /* 0x000fca00078ec0ff */
[----:B------:R-:W-:Y:S01]  /*0ec0*/  IMAD.IADD R3, R0, 0x1, -R3 ;  /* 0x0000000100037824 */ /* 0x000fe200078e0a03 */
[----:B---3--:R-:W-:Y:S06]  /*0ed0*/  @!P1 BRA `(.L_x_17) ;  /* 0x0000009400209947 */ /* 0x008fec0003800000 */
.L_x_132:
[----:B------:R-:W-:Y:S01]  /*0ee0*/  ULDC UR5, c[0x0][0x288] ;  /* 0x0000a20000057ab9 */ /* 0x000fe20000000800 */
[----:B------:R-:W-:Y:S01]  /*0ef0*/  UMOV UR6, URZ ;  /* 0x0000003f00067c82 */ /* 0x000fe20008000000 */
[----:B------:R-:W-:Y:S01]  /*0f00*/  UISETP.GE.AND UP0, UPT, UR5, 0x1, UPT ;  /* 0x000000010500788c */ /* 0x000fe2000bf06270 */
[----:B------:R-:W-:Y:S01]  /*0f10*/  CS2R R120, SRZ ;  /* 0x0000000000787805 */ /* 0x000fe2000001ff00 */
[----:B------:R-:W-:Y:S01]  /*0f20*/  UMOV UR37, URZ ;  /* 0x0000003f00257c82 */ /* 0x000fe20008000000 */
[----:B------:R-:W-:Y:S02]  /*0f30*/  CS2R R122, SRZ ;  /* 0x00000000007a7805 */ /* 0x000fe4000001ff00 */
[----:B------:R-:W-:Y:S02]  /*0f40*/  CS2R R124, SRZ ;  /* 0x00000000007c7805 */ /* 0x000fe4000001ff00 */
[----:B------:R-:W-:Y:S02]  /*0f50*/  CS2R R126, SRZ ;  /* 0x00000000007e7805 */ /* 0x000fe4000001ff00 */
[----:B------:R-:W-:-:S02]  /*0f60*/  PLOP3.LUT P1, PT, PT, PT, UP0, 0x80, 0x0 ;  /* 0x000000000000781c */ /* 0x000fc40003f2f008 */
[----:B------:R-:W-:Y:S02]  /*0f70*/  CS2R R128, SRZ ;  /* 0x0000000000807805 */ /* 0x000fe4000001ff00 */
[----:B------:R-:W-:Y:S02]  /*0f80*/  CS2R R130, SRZ ;  /* 0x0000000000827805 */ /* 0x000fe4000001ff00 */
[----:B------:R-:W-:Y:S02]  /*0f90*/  CS2R R132, SRZ ;  /* 0x0000000000847805 */ /* 0x000fe4000001ff00 */
[----:B------:R-:W-:Y:S02]  /*0fa0*/  CS2R R134, SRZ ;  /* 0x0000000000867805 */ /* 0x000fe4000001ff00 */
[----:B------:R-:W-:Y:S02]  /*0fb0*/  CS2R R136, SRZ ;  /* 0x0000000000887805 */ /* 0x000fe4000001ff00 */
[----:B------:R-:W-:-:S02]  /*0fc0*/  CS2R R138, SRZ ;  /* 0x00000000008a7805 */ /* 0x000fc4000001ff00 */
        /* <DEDUP_REMOVED lines=37> */
[----:B------:R-:W-:Y:S01]  /*1220*/  CS2R R118, SRZ ;  /* 0x0000000000767805 */ /* 0x000fe2000001ff00 */
[----:B------:R-:W-:Y:S06]  /*1230*/  @!P1 BRA `(.L_x_18) ;  /* 0x0000004000349947 */ /* 0x000fec0003800000 */
[----:B------:R-:W-:Y:S01]  /*1240*/  SHF.R.S32.HI R0, RZ, 0x1f, R3 ;  /* 0x0000001fff007819 */ /* 0x000fe20000011403 */
[----:B------:R-:W-:Y:S01]  /*1250*/  UIADD3 UR5, UR5, 0x3f, URZ ;  /* 0x0000003f05057890 */ /* 0x000fe2000fffe03f */
[----:B------:R-:W-:Y:S01]  /*1260*/  IMAD.MOV.U32 R120, RZ, RZ, RZ ;  /* 0x000000ffff787224 */ /* 0x000fe200078e00ff */
[----:B-1----:R-:W-:Y:S01]  /*1270*/  ULOP3.LUT UR9, UR42, 0x1, URZ, 0xc0, !UPT ;  /* 0x000000012a097892 */ /* 0x002fe2000f8ec03f */
[CC--:B--2---:R-:W-:Y:S01]  /*1280*/  LEA.HI R2, R0.reuse, R3.reuse, RZ, 0x2 ;  /* 0x0000000300027211 */ /* 0x0c4fe200078f10ff */
[----:B------:R-:W-:Y:S01]  /*1290*/  USHF.R.S32.HI UR6, URZ, 0x1f, UR5 ;  /* 0x0000001f3f067899 */ /* 0x000fe20008011405 */
[----:B------:R-:W-:Y:S01]  /*12a0*/  LEA.HI R6, R0, R3, RZ, 0x5 ;  /* 0x0000000300067211 */ /* 0x000fe200078f28ff */
[----:B------:R-:W-:Y:S01]  /*12b0*/  ULOP3.LUT UR10, UR7, 0x2, URZ, 0xfc, !UPT ;  /* 0x00000002070a7892 */ /* 0x000fe2000f8efc3f */
[----:B------:R-:W-:Y:S01]  /*12c0*/  LOP3.LUT R4, R2, 0x7ffffffc, RZ, 0xc0, !PT ;  /* 0x7ffffffc02047812 */ /* 0x000fe200078ec0ff */
[----:B------:R-:W-:Y:S01]  /*12d0*/  ULEA.HI UR6, UR6, UR5, URZ, 0x6 ;  /* 0x0000000506067291 */ /* 0x000fe2000f8f303f */
[--C-:B------:R-:W-:Y:S01]  /*12e0*/  SHF.R.S32.HI R5, RZ, 0x2, R2.reuse ;  /* 0x00000002ff057819 */ /* 0x100fe20000011402 */
[----:B------:R-:W-:Y:S01]  /*12f0*/  UMOV UR20, 0x1 ;  /* 0x0000000100147882 */ /* 0x000fe20000000000 */
[----:B------:R-:W-:Y:S01]  /*1300*/  SHF.R.S32.HI R2, RZ, 0x1f, R2 ;  /* 0x0000001fff027819 */ /* 0x000fe20000011402 */
[----:B------:R-:W-:Y:S01]  /*1310*/  IMAD.IADD R0, R3, 0x1, -R4 ;  /* 0x0000000103007824 */ /* 0x000fe200078e0a04 */
[----:B------:R-:W-:Y:S01]  /*1320*/  SHF.R.S32.HI R3, RZ, 0x5, R6 ;  /* 0x00000005ff037819 */ /* 0x000fe20000011406 */
[----:B------:R-:W-:Y:S01]  /*1330*/  IMAD.U32 R6, RZ, RZ, UR9 ;  /* 0x00000009ff067e24 */ /* 0x000fe2000f8e00ff */
[----:B------:R-:W-:Y:S01]  /*1340*/  LEA.HI R2, R2, R5, RZ, 0x3 ;  /* 0x0000000502027211 */ /* 0x000fe200078f18ff */
[----:B------:R-:W-:Y:S01]  /*1350*/  IMAD.SHL.U32 R0, R0, 0x2, RZ ;  /* 0x0000000200007824 */ /* 0x000fe200078e00ff */
[----:B------:R-:W-:-:S02]  /*1360*/  USHF.R.S32.HI UR11, URZ, 0x6, UR6 ;  /* 0x000000063f0b7899 */ /* 0x000fc40008011406 */
[----:B------:R-:W-:Y:S01]  /*1370*/  LOP3.LUT R2, R2, 0xfffffff8, RZ, 0xc0, !PT ;  /* 0xfffffff802027812 */ /* 0x000fe200078ec0ff */
[----:B------:R-:W-:Y:S01]  /*1380*/  IMAD R4, R3, 0x400, R0 ;  /* 0x0000040003047824 */ /* 0x000fe200078e0200 */
[----:B------:R-:W-:Y:S01]  /*1390*/  UMOV UR5, URZ ;  /* 0x0000003f00057c82 */ /* 0x000fe20008000000 */
[----:B------:R-:W-:Y:S01]  /*13a0*/  UMOV UR37, URZ ;  /* 0x0000003f00257c82 */ /* 0x000fe20008000000 */
[----:B------:R-:W-:Y:S01]  /*13b0*/  UMOV UR6, URZ ;  /* 0x0000003f00067c82 */ /* 0x000fe20008000000 */
[----:B------:R-:W-:Y:S01]  /*13c0*/  IMAD.IADD R2, R5, 0x1, -R2 ;  /* 0x0000000105027824 */ /* 0x000fe200078e0a02 */
[----:B------:R-:W-:Y:S01]  /*13d0*/  UMOV UR25, URZ ;  /* 0x0000003f00197c82 */ /* 0x000fe20008000000 */
[--C-:B------:R-:W-:Y:S01]  /*13e0*/  IMAD R3, R3, 0x200, R4.reuse ;  /* 0x0000020003037824 */ /* 0x100fe200078e0204 */
[----:B------:R-:W-:Y:S01]  /*13f0*/  UMOV UR24, URZ ;  /* 0x0000003f00187c82 */ /* 0x000fe20008000000 */
[C---:B------:R-:W-:Y:S01]  /*1400*/  IMAD R4, R2.reuse, 0x8, R4 ;  /* 0x0000000802047824 */ /* 0x040fe200078e0204 */
[----:B------:R-:W-:Y:S01]  /*1410*/  ULDC.64 UR28, c[0x0][0x208] ;  /* 0x00008200001c7ab9 */ /* 0x000fe20000000a00 */
[----:B------:R-:W-:Y:S01]  /*1420*/  IMAD R2, R2, 0x20, R3 ;  /* 0x0000002002027824 */ /* 0x000fe200078e0203 */
[----:B------:R-:W-:Y:S01]  /*1430*/  ULDC UR12, c[0x0][0xa04] ;  /* 0x00028100000c7ab9 */ /* 0x000fe20000000800 */
[----:B------:R-:W-:Y:S01]  /*1440*/  ULDC UR13, c[0x0][0xa00] ;  /* 0x00028000000d7ab9 */ /* 0x000fe20000000800 */
[----:B------:R-:W-:-:S05]  /*1450*/  LEA R3, R4, UR36, 0x1 ;  /* 0x0000002404037c11 */ /* 0x000fca000f8e08ff */
[----:B------:R-:W-:-:S07]  /*1460*/  IMAD R3, R6, 0x2000, R3 ;  /* 0x0000200006037824 */ /* 0x000fce00078e0203 */
.L_x_40:
[----:B-1----:R-:W-:Y:S05]  /*1470*/  @!P0 BRA `(.L_x_19) ;  /* 0x0000000000048947 */ /* 0x002fea0003800000 */
[----:B------:R-:W-:Y:S01]  /*1480*/  BPT.TRAP 0x1 ;  /* 0x000000040000795c */ /* 0x000fe20000300000 */
.L_x_19:
[----:B------:R-:W-:Y:S01]  /*1490*/  ULEA UR14, UR25, UR36, 0x3 ;  /* 0x00000024190e7291 */ /* 0x000fe2000f8e183f */
[----:B------:R-:W-:-:S05]  /*14a0*/  IMAD.U32 R4, RZ, RZ, UR24 ;  /* 0x00000018ff047e24 */ /* 0x000fca000f8e00ff */
[----:B------:R-:W-:-:S04]  /*14b0*/  SHF.L.U32 R4, R4, 0x1f, RZ ;  /* 0x0000001f04047819 */ /* 0x000fc800000006ff */
[----:B------:R-:W1:Y:S02]  /*14c0*/  SYNCS.PHASECHK.TRANS64.TRYWAIT P1, [UR14+0x28400], R4 ;  /* 0x02840004ff0075a7 */ /* 0x000e64000802014e */
[----:B-1----:R-:W-:Y:S05]  /*14d0*/  @!P1 BRA `(.L_x_20) ;  /* 0x0000008c00b89947 */ /* 0x002fea0003800000 */
.L_x_133:
[----:B------:R-:W-:Y:S01]  /*14e0*/  UIADD3 UR14, UR36, 0x10000, URZ ;  /* 0x00010000240e7890 */ /* 0x000fe2000fffe03f */
[----:B------:R-:W-:Y:S01]  /*14f0*/  WARPGROUP.ARRIVE ;  /* 0x00000000000079c5 */ /* 0x000fe20000000000 */
[----:B------:R-:W-:Y:S02]  /*1500*/  USHF.R.U32.HI UR30, URZ, 0x4, UR36 ;  /* 0x000000043f1e7899 */ /* 0x000fe40008011624 */
[----:B------:R-:W-:Y:S02]  /*1510*/  USHF.R.U32.HI UR14, URZ, 0x4, UR14 ;  /* 0x000000043f0e7899 */ /* 0x000fe4000801160e */
[----:B------:R-:W-:Y:S02]  /*1520*/  ULOP3.LUT UR30, UR30, 0x3fff, URZ, 0xc0, !UPT ;  /* 0x00003fff1e1e7892 */ /* 0x000fe4000f8ec03f */
[----:B------:R-:W-:Y:S02]  /*1530*/  ULOP3.LUT UR14, UR14, 0x3fff, URZ, 0xc0, !UPT ;  /* 0x00003fff0e0e7892 */ /* 0x000fe4000f8ec03f */
[----:B------:R-:W-:-:S02]  /*1540*/  ULOP3.LUT UR15, UR30, 0x10000, URZ, 0xfc, !UPT ;  /* 0x000100001e0f7892 */ /* 0x000fc4000f8efc3f */
[----:B------:R-:W-:Y:S02]  /*1550*/  ULOP3.LUT UR26, UR14, 0x10000, URZ, 0xfc, !UPT ;  /* 0x000100000e1a7892 */ /* 0x000fe4000f8efc3f */
[----:B------:R-:W-:Y:S02]  /*1560*/  UIMAD UR15, UR21, 0x300, UR15 ;  /* 0x00000300150f78a4 */ /* 0x000fe4000f8e020f */
[----:B------:R-:W-:Y:S01]  /*1570*/  UIMAD UR23, UR25, 0x300, UR26 ;  /* 0x00000300191778a4 */ /* 0x000fe2000f8e021a */
[----:B------:R-:W-:Y:S01]  /*1580*/  UMOV UR17, 0x80000020 ;  /* 0x8000002000117882 */ /* 0x000fe20000000000 */
[----:B------:R-:W-:-:S03]  /*1590*/  UMOV UR19, 0x80000020 ;  /* 0x8000002000137882 */ /* 0x000fc60000000000 */
[----:B------:R-:W-:Y:S02]  /*15a0*/  UMOV UR16, UR15 ;  /* 0x0000000f00107c82 */ /* 0x000fe40008000000 */
[----:B------:R-:W-:Y:S02]  /*15b0*/  UMOV UR18, UR23 ;  /* 0x0000001700127c82 */ /* 0x000fe40008000000 */
[----:B------:R-:W-:Y:S01]  /*15c0*/  HGMMA.64x64x16.F32 R168, gdesc[UR16], RZ, !UPT, gsb0 ;  /* 0x00e0000010a879f0 */ /* 0x000fe2000c0008ff */
[----:B------:R-:W-:Y:S02]  /*15d0*/  UIADD3 UR16, UR15, 0x2, URZ ;  /* 0x000000020f107890 */ /* 0x000fe4000fffe03f */
[----:B------:R-:W-:Y:S01]  /*15e0*/  UIADD3 UR18, UR23, 0x2, URZ ;  /* 0x0000000217127890 */ /* 0x000fe2000fffe03f */
[----:B------:R-:W-:Y:S01]  /*15f0*/  UMOV UR17, 0x80000020 ;  /* 0x8000002000117882 */ /* 0x000fe20000000000 */
[----:B------:R-:W-:Y:S01]  /*1600*/  UMOV UR19, 0x80000020 ;  /* 0x8000002000137882 */ /* 0x000fe20000000000 */
[----:B------:R-:W-:-:S02]  /*1610*/  WARPGROUP.DEPBAR.LE gsb0, 0x0 ;  /* 0x00008000000079c5 */ /* 0x000fc40000010000 */
[----:B------:R-:W-:-:S06]  /*1620*/  WARPGROUP.ARRIVE ;  /* 0x00000000000079c5 */ /* 0x000fcc0000000000 */
[----:B------:R-:W-:Y:S01]  /*1630*/  HGMMA.64x64x16.F32 R168, gdesc[UR16], R168, gsb0 ;  /* 0x00e0000010a879f0 */ /* 0x000fe200080008a8 */
[----:B------:R-:W-:Y:S02]  /*1640*/  UIADD3 UR16, UR15, 0x100, URZ ;  /* 0x000001000f107890 */ /* 0x000fe4000fffe03f */
[----:B------:R-:W-:Y:S01]  /*1650*/  UIADD3 UR18, UR23, 0x100, URZ ;  /* 0x0000010017127890 */ /* 0x000fe2000fffe03f */
[----:B------:R-:W-:Y:S01]  /*1660*/  UMOV UR17, 0x80000020 ;  /* 0x8000002000117882 */ /* 0x000fe20000000000 */
[----:B------:R-:W-:Y:S01]  /*1670*/  UMOV UR19, 0x80000020 ;  /* 0x8000002000137882 */ /* 0x000fe20000000000 */
[----:B------:R-:W-:Y:S02]  /*1680*/  WARPGROUP.DEPBAR.LE gsb0, 0x0 ;  /* 0x00008000000079c5 */ /* 0x000fe40000010000 */
        /* <DEDUP_REMOVED lines=20> */
[----:B------:R-:W-:-:S04]  /*17d0*/  UIADD3 UR23, UR25, 0x1, URZ ;  /* 0x0000000119177890 */ /* 0x000fc8000fffe03f */
[----:B------:R-:W-:-:S04]  /*17e0*/  UISETP.NE.AND UP0, UPT, UR23, 0x4, UPT ;  /* 0x000000041700788c */ /* 0x000fc8000bf05270 */
[----:B------:R-:W-:Y:S01]  /*17f0*/  USEL UR23, UR23, URZ, UP0 ;  /* 0x0000003f17177287 */ /* 0x000fe20008000000 */
[----:B------:R-:W-:Y:S02]  /*1800*/  WARPGROUP.DEPBAR.LE gsb0, 0x0 ;  /* 0x00008000000079c5 */ /* 0x000fe40000010000 */
[----:B------:R-:W-:-:S06]  /*1810*/  WARPGROUP.ARRIVE ;  /* 0x00000000000079c5 */ /* 0x000fcc0000000000 */
[----:B------:R-:W-:Y:S01]  /*1820*/  HGMMA.64x64x16.F32 R168, gdesc[UR16], R168, gsb0 ;  /* 0x00e0000010a879f0 */ /* 0x000fe200080008a8 */
[----:B------:R-:W-:-:S04]  /*1830*/  USEL UR16, URZ, 0x1, UP0 ;  /* 0x000000013f107887 */ /* 0x000fc80008000000 */
[----:B------:R-:W-:Y:S01]  /*1840*/  ULOP3.LUT UR24, UR24, UR16, URZ, 0x3c, !UPT ;  /* 0x0000001018187292 */ /* 0x000fe2000f8e3c3f */
[----:B------:R-:W-:Y:S02]  /*1850*/  WARPGROUP.DEPBAR.LE gsb0, 0x0 ;  /* 0x00008000000079c5 */ /* 0x000fe40000010000 */
[----:B------:R-:W-:Y:S09]  /*1860*/  @!P0 BRA `(.L_x_21) ;  /* 0x0000000000048947 */ /* 0x000ff20003800000 */
[----:B------:R-:W-:Y:S01]  /*1870*/  BPT.TRAP 0x1 ;  /* 0x000000040000795c */ /* 0x000fe20000300000 */
.L_x_21:
[----:B------:R-:W-:Y:S01]  /*1880*/  ULEA UR16, UR23, UR36, 0x3 ;  /* 0x0000002417107291 */ /* 0x000fe2000f8e183f */
[----:B-1----:R-:W-:-:S05]  /*1890*/  IMAD.U32 R4, RZ, RZ, UR24 ;  /* 0x00000018ff047e24 */ /* 0x002fca000f8e00ff */
[----:B------:R-:W-:-:S04]  /*18a0*/  SHF.L.U32 R4, R4, 0x1f, RZ ;  /* 0x0000001f04047819 */ /* 0x000fc800000006ff */
[----:B------:R-:W1:Y:S02]  /*18b0*/  SYNCS.PHASECHK.TRANS64.TRYWAIT P1, [UR16+0x28400], R4 ;  /* 0x02840004ff0075a7 */ /* 0x000e640008020150 */
[----:B-1----:R-:W-:Y:S05]  /*18c0*/  @!P1 BRA `(.L_x_22) ;  /* 0x0000008800d49947 */ /* 0x002fea0003800000 */
.L_x_134:
[----:B------:R-:W-:Y:S01]  /*18d0*/  UIMAD UR27, UR23, 0x300, UR26 ;  /* 0x00000300171b78a4 */ /* 0x000fe2000f8e021a */
[----:B------:R-:W-:Y:S01]  /*18e0*/  WARPGROUP.ARRIVE ;  /* 0x00000000000079c5 */ /* 0x000fe20000000000 */
[----:B------:R-:W-:Y:S01]  /*18f0*/  UIADD3 UR16, UR15, 0x300, URZ ;  /* 0x000003000f107890 */ /* 0x000fe2000fffe03f */
[----:B-1----:R-:W1:Y:S01]  /*1900*/  MUFU.RCP64H R5, 2.3591403961181640625 ;  /* 0x4002df8500057908 */ /* 0x002e620000001800 */
[----:B------:R-:W-:Y:S01]  /*1910*/  UMOV UR19, 0x80000020 ;  /* 0x8000002000137882 */ /* 0x000fe20000000000 */
[----:B------:R-:W-:Y:S01]  /*1920*/  UMOV UR17, 0x80000020 ;  /* 0x8000002000117882 */ /* 0x000fe20000000000 */
[----:B------:R-:W-:Y:S01]  /*1930*/  IMAD.MOV.U32 R6, RZ, RZ, 0x458a2bb4 ;  /* 0x458a2bb4ff067424 */ /* 0x000fe200078e00ff */
[----:B------:R-:W-:Y:S01]  /*1940*/  UMOV UR18, UR27 ;  /* 0x0000001b00127c82 */ /* 0x000fe20008000000 */
[----:B------:R-:W-:Y:S01]  /*1950*/  IMAD.MOV.U32 R7, RZ, RZ, 0x4002df85 ;  /* 0x4002df85ff077424 */ /* 0x000fe200078e00ff */
[----:B------:R-:W-:Y:S01]  /*1960*/  UMOV UR32, 0x2c515da4 ;  /* 0x2c515da400207882 */ /* 0x000fe20000000000 */
[----:B------:R-:W-:Y:S01]  /*1970*/  IMAD.MOV.U32 R4, RZ, RZ, RZ ;  /* 0x000000ffff047224 */ /* 0x000fe200078e00ff */
[----:B------:R-:W-:Y:S01]  /*1980*/  HGMMA.64x64x16.F32 R24, gdesc[UR16], RZ, !UPT, gsb0 ;  /* 0x00e00000101879f0 */ /* 0x000fe2000c0008ff */
[----:B------:R-:W-:Y:S01]  /*1990*/  UIADD3 UR16, UR15, 0x302, URZ ;  /* 0x000003020f107890 */ /* 0x000fe2000fffe03f */
[----:B------:R-:W-:Y:S01]  /*19a0*/  IMAD.MOV.U32 R10, RZ, RZ, -0x748574fc ;  /* 0x8b7a8b04ff0a7424 */ /* 0x000fe200078e00ff */
[----:B------:R-:W-:Y:S01]  /*19b0*/  UIADD3 UR18, UR27, 0x2, URZ ;  /* 0x000000021b127890 */ /* 0x000fe2000fffe03f */
[----:B------:R-:W-:Y:S01]  /*19c0*/  IMAD.MOV.U32 R11, RZ, RZ, 0x3ed0ee25 ;  /* 0x3ed0ee25ff0b7424 */ /* 0x000fe200078e00ff */
[----:B------:R-:W-:Y:S01]  /*19d0*/  UMOV UR17, 0x80000020 ;  /* 0x8000002000117882 */ /* 0x000fe20000000000 */
[----:B------:R-:W-:Y:S01]  /*19e0*/  UMOV UR19, 0x80000020 ;  /* 0x8000002000137882 */ /* 0x000fe20000000000 */
[----:B------:R-:W-:Y:S01]  /*19f0*/  UMOV UR33, 0x3fd6fc2a ;  /* 0x3fd6fc2a00217882 */ /* 0x000fe20000000000 */
[----:B------:R-:W-:Y:S01]  /*1a00*/  UMOV UR34, 0x9999a3c4 ;  /* 0x9999a3c400227882 */ /* 0x000fe20000000000 */
[----:B-1----:R-:W-:Y:S01]  /*1a10*/  DFMA R6, R4, -R6, 1 ;  /* 0x3ff000000406742b */ /* 0x002fe20000000806 */
[----:B------:R-:W-:Y:S01]  /*1a20*/  UMOV UR35, 0x3f899999 ;  /* 0x3f89999900237882 */ /* 0x000fe20000000000 */
[----:B------:R-:W-:Y:S01]  /*1a30*/  IMAD.MOV.U32 R16, RZ, RZ, -0x105c611 ;  /* 0xfefa39efff107424 */ /* 0x000fe200078e00ff */
[----:B------:R-:W-:Y:S01]  /*1a40*/  STL.128 [R1+0x20], RZ ;  /* 0x000020ff01007387 */ /* 0x000fe20000100c00 */
[----:B------:R-:W-:Y:S01]  /*1a50*/  IMAD.MOV.U32 R17, RZ, RZ, 0x3fe62e42 ;  /* 0x3fe62e42ff117424 */ /* 0x000fe200078e00ff */
[----:B------:R-:W-:-:S02]  /*1a60*/  UIADD3 UR26, UR36, 0x284a0, URZ ;  /* 0x000284a0241a7890 */ /* 0x000fc4000fffe03f */
[----:B------:R-:W-:Y:S01]  /*1a70*/  STL.128 [R1], RZ ;  /* 0x000000ff01007387 */ /* 0x000fe20000100c00 */
[----:B------:R-:W-:-:S03]  /*1a80*/  DFMA R6, R6, R6, R6 ;  /* 0x000000060606722b */ /* 0x000fc60000000006 */
[----:B------:R-:W-:Y:S04]  /*1a90*/  STL.128 [R1+0x10], RZ ;  /* 0x000010ff01007387 */ /* 0x000fe80000100c00 */
[----:B------:R-:W-:Y:S01]  /*1aa0*/  STL.128 [R1+0x30], RZ ;  /* 0x000030ff01007387 */ /* 0x000fe20000100c00 */
[----:B------:R-:W-:-:S03]  /*1ab0*/  DFMA R6, R4, R6, R4 ;  /* 0x000000060406722b */ /* 0x000fc60000000004 */
[----:B------:R-:W-:Y:S04]  /*1ac0*/  STL.128 [R1+0x40], RZ ;  /* 0x000040ff01007387 */ /* 0x000fe80000100c00 */
[----:B------:R-:W-:Y:S01]  /*1ad0*/  STL.128 [R1+0x50], RZ ;  /* 0x000050ff01007387 */ /* 0x000fe20000100c00 */
[----:B------:R-:W-:-:S03]  /*1ae0*/  DMUL R4, R6, UR32 ;  /* 0x0000002006047c28 */ /* 0x000fc60008000000 */
[----:B------:R-:W-:Y:S04]  /*1af0*/  STL.128 [R1+0x60], RZ ;  /* 0x000060ff01007387 */ /* 0x000fe80000100c00 */
[----:B------:R-:W-:Y:S01]  /*1b00*/  STL.128 [R1+0x70], RZ ;  /* 0x000070ff01007387 */ /* 0x000fe20000100c00 */
[----:B------:R-:W-:-:S08]  /*1b10*/  DFMA R4, R6, UR32, R4 ;  /* 0x0000002006047c2b */ /* 0x000fd00008000004 */
[C---:B------:R-:W-:Y:S02]  /*1b20*/  DMUL R8, R4.reuse, R4 ;  /* 0x0000000404087228 */ /* 0x040fe40000000000 */
[----:B------:R-:W-:Y:S02]  /*1b30*/  DADD R12, -R4, UR32 ;  /* 0x00000020040c7e29 */ /* 0x000fe40008000100 */
[----:B------:R-:W-:-:S06]  /*1b40*/  DFMA R14, R16, 1, R4 ;  /* 0x3ff00000100e782b */ /* 0x000fcc0000000004 */
[----:B------:R-:W-:-:S08]  /*1b50*/  DADD R12, R12, R12 ;  /* 0x000000000c0c7229 */ /* 0x000fd0000000000c */
[----:B------:R-:W-:-:S08]  /*1b60*/  DFMA R12, -R4, UR32, R12 ;  /* 0x00000020040c7c2b */ /* 0x000fd0000800010c */
[----:B------:R-:W-:Y:S01]  /*1b70*/  DMUL R12, R6, R12 ;  /* 0x0000000c060c7228 */ /* 0x000fe20000000000 */
[----:B------:R-:W-:Y:S02]  /*1b80*/  WARPGROUP.DEPBAR.LE gsb0, 0x0 ;  /* 0x00008000000079c5 */ /* 0x000fe40000010000 */
[----:B------:R-:W-:Y:S01]  /*1b90*/  WARPGROUP.ARRIVE ;  /* 0x00000000000079c5 */ /* 0x000fe20000000000 */
[----:B------:R-:W-:-:S05]  /*1ba0*/  DFMA R6, R16, -1, R14 ;  /* 0xbff000001006782b */ /* 0x000fca000000000e */
[----:B------:R-:W-:Y:S01]  /*1bb0*/  HGMMA.64x64x16.F32 R24, gdesc[UR16], R24, gsb0 ;  /* 0x00e00000101879f0 */ /* 0x000fe20008000818 */
[----:B------:R-:W-:Y:S02]  /*1bc0*/  UIADD3 UR16, UR15, 0x400, URZ ;  /* 0x000004000f107890 */ /* 0x000fe4000fffe03f */
[----:B------:R-:W-:Y:S01]  /*1bd0*/  UIADD3 UR18, UR27, 0x100, URZ ;  /* 0x000001001b127890 */ /* 0x000fe2000fffe03f */
[----:B------:R-:W-:Y:S01]  /*1be0*/  DADD R6, -R4, R6 ;  /* 0x0000000004067229 */ /* 0x000fe20000000106 */
[----:B------:R-:W-:Y:S01]  /*1bf0*/  UMOV UR17, 0x80000020 ;  /* 0x8000002000117882 */ /* 0x000fe20000000000 */
[----:B------:R-:W-:Y:S01]  /*1c00*/  UMOV UR19, 0x80000020 ;  /* 0x8000002000137882 */ /* 0x000fe20000000000 */
[----:B------:R-:W-:Y:S02]  /*1c10*/  WARPGROUP.DEPBAR.LE gsb0, 0x0 ;  /* 0x00008000000079c5 */ /* 0x000fe40000010000 */
[----:B------:R-:W-:-:S06]  /*1c20*/  WARPGROUP.ARRIVE ;  /* 0x00000000000079c5 */ /* 0x000fcc0000000000 */
[----:B------:R-:W-:Y:S01]  /*1c30*/  HGMMA.64x64x16.F32 R24, gdesc[UR16], R24, gsb0 ;  /* 0x00e00000101879f0 */ /* 0x000fe20008000818 */
[----:B------:R-:W-:Y:S01]  /*1c40*/  UMOV UR16, 0x3ae80f1e ;  /* 0x3ae80f1e00107882 */ /* 0x000fe20000000000 */
[----:B------:R-:W-:Y:S01]  /*1c50*/  UMOV UR17, 0x3eb1380b ;  /* 0x3eb1380b00117882 */ /* 0x000fe20000000000 */
[----:B------:R-:W-:Y:S01]  /*1c60*/  UIADD3 UR18, UR27, 0x102, URZ ;  /* 0x000001021b127890 */ /* 0x000fe2000fffe03f */
[----:B------:R-:W-:Y:S01]  /*1c70*/  DFMA R10, R8, UR16, R10 ;  /* 0x00000010080a7c2b */ /* 0x000fe2000800000a */
[----:B------:R-:W-:Y:S01]  /*1c80*/  UMOV UR16, 0x9f02676f ;  /* 0x9f02676f00107882 */ /* 0x000fe20000000000 */
[----:B------:R-:W-:Y:S01]  /*1c90*/  UMOV UR17, 0x3ef3b266 ;  /* 0x3ef3b26600117882 */ /* 0x000fe20000000000 */
[----:B------:R-:W-:-:S05]  /*1ca0*/  UMOV UR19, 0x80000020 ;  /* 0x8000002000137882 */ /* 0x000fca0000000000 */
[----:B------:R-:W-:Y:S01]  /*1cb0*/  DFMA R10, R8, R10, UR16 ;  /* 0x00000010080a7e2b */ /* 0x000fe2000800000a */
[----:B------:R-:W-:Y:S01]  /*1cc0*/  UMOV UR16, 0xa9ab0956 ;  /* 0xa9ab095600107882 */ /* 0x000fe20000000000 */
[----:B------:R-:W-:-:S06]  /*1cd0*/  UMOV UR17, 0x3f1745cb ;  /* 0x3f1745cb00117882 */ /* 0x000fcc0000000000 */
[----:B------:R-:W-:Y:S01]  /*1ce0*/  DFMA R10, R8, R10, UR16 ;  /* 0x00000010080a7e2b */ /* 0x000fe2000800000a */
[----:B------:R-:W-:Y:S01]  /*1cf0*/  UMOV UR16, 0x2d1b5154 ;  /* 0x2d1b515400107882 */ /* 0x000fe20000000000 */
[----:B------:R-:W-:-:S06]  /*1d00*/  UMOV UR17, 0x3f3c71c7 ;  /* 0x3f3c71c700117882 */ /* 0x000fcc0000000000 */
[----:B------:R-:W-:Y:S01]  /*1d10*/  DFMA R10, R8, R10, UR16 ;  /* 0x00000010080a7e2b */ /* 0x000fe2000800000a */
[----:B------:R-:W-:Y:S01]  /*1d20*/  UMOV UR16, 0x923be72d ;  /* 0x923be72d00107882 */ /* 0x000fe20000000000 */
[----:B------:R-:W-:-:S06]  /*1d30*/  UMOV UR17, 0x3f624924 ;  /* 0x3f62492400117882 */ /* 0x000fcc0000000000 */
[----:B------:R-:W-:Y:S01]  /*1d40*/  DFMA R10, R8, R10, UR16 ;  /* 0x00000010080a7e2b */ /* 0x000fe2000800000a */
[----:B------:R-:W-:Y:S01]  /*1d50*/  UIADD3 UR16, UR15, 0x402, URZ ;  /* 0x000004020f107890 */ /* 0x000fe2000fffe03f */
[----:B------:R-:W-:-:S06]  /*1d60*/  UMOV UR17, 0x80000020 ;  /* 0x8000002000117882 */ /* 0x000fcc0000000000 */
[----:B------:R-:W-:Y:S01]  /*1d70*/  DFMA R10, R8, R10, UR34 ;  /* 0x00000022080a7e2b */ /* 0x000fe2000800000a */
[----:B------:R-:W-:Y:S01]  /*1d80*/  UMOV UR34, 0x55555554 ;  /* 0x5555555400227882 */ /* 0x000fe20000000000 */
[----:B------:R-:W-:-:S06]  /*1d90*/  UMOV UR35, 0x3fb55555 ;  /* 0x3fb5555500237882 */ /* 0x000fcc0000000000 */
[----:B------:R-:W-:-:S08]  /*1da0*/  DFMA R10, R8, R10, UR34 ;  /* 0x00000022080a7e2b */ /* 0x000fd0000800000a */
[----:B------:R-:W-:Y:S01]  /*1db0*/  DMUL R10, R8, R10 ;  /* 0x0000000a080a7228 */ /* 0x000fe20000000000 */
[----:B------:R-:W-:-:S04]  /*1dc0*/  IMAD.U32 R9, RZ, RZ, UR25 ;  /* 0x00000019ff097e24 */ /* 0x000fc8000f8e00ff */
[----:B------:R-:W-:-:S03]  /*1dd0*/  IMAD R8, R9, 0x40, R0 ;  /* 0x0000004009087824 */ /* 0x000fc600078e0200 */
[----:B------:R-:W-:Y:S01]  /*1de0*/  DFMA R10, R4, R10, R12 ;  /* 0x0000000a040a722b */ /* 0x000fe2000000000c */
[----:B------:R-:W-:Y:S02]  /*1df0*/  IMAD.MOV.U32 R4, RZ, RZ, 0x3b39803f ;  /* 0x3b39803fff047424 */ /* 0x000fe400078e00ff */
[----:B------:R-:W-:Y:S01]  /*1e00*/  IMAD.MOV.U32 R5, RZ, RZ, 0x3c7abc9e ;  /* 0x3c7abc9eff057424 */ /* 0x000fe200078e00ff */
[----:B------:R-:W-:Y:S02]  /*1e10*/  WARPGROUP.DEPBAR.LE gsb0, 0x0 ;  /* 0x00008000000079c5 */ /* 0x000fe40000010000 */
[----:B------:R-:W-:Y:S02]  /*1e20*/  WARPGROUP.ARRIVE ;  /* 0x00000000000079c5 */ /* 0x000fe40000000000 */
[----:B------:R-:W-:Y:S01]  /*1e30*/  DADD R6, R10, -R6 ;  /* 0x000000000a067229 */ /* 0x000fe20000000806 */
[----:B------:R-:W-:-:S03]  /*1e40*/  LEA R10, R8, UR36, 0x2 ;  /* 0x00000024080a7c11 */ /* 0x000fc6000f8e10ff */
[----:B------:R-:W-:Y:S01]  /*1e50*/  HGMMA.64x64x16.F32 R24, gdesc[UR16], R24, gsb0 ;  /* 0x00e00000101879f0 */ /* 0x000fe20008000818 */
[----:B------:R-:W-:Y:S01]  /*1e60*/  UMOV UR16, 0xffda0d24 ;  /* 0xffda0d2400107882 */ /* 0x000fe20000000000 */
[----:B------:R-:W-:Y:S02]  /*1e70*/  UMOV UR17, 0x3c7777d0 ;  /* 0x3c7777d000117882 */ /* 0x000fe40000000000 */
[----:B------:R-:W-:Y:S01]  /*1e80*/  DFMA R6, R4, 1, R6 ;  /* 0x3ff000000406782b */ /* 0x000fe20000000006 */
[----:B------:R-:W-:Y:S01]  /*1e90*/  UIADD3 UR18, UR27, 0x200, URZ ;  /* 0x000002001b127890 */ /* 0x000fe2000fffe03f */
[----:B------:R-:W-:-:S06]  /*1ea0*/  UMOV UR19, 0x80000020 ;  /* 0x8000002000137882 */ /* 0x000fcc0000000000 */
[----:B------:R-:W-:-:S08]  /*1eb0*/  DADD R6, R14, R6 ;  /* 0x000000000e067229 */ /* 0x000fd00000000006 */
[----:B------:R-:W-:Y:S01]  /*1ec0*/  DMUL R4, R6, UR16 ;  /* 0x0000001006047c28 */ /* 0x000fe20008000000 */
[----:B------:R-:W-:Y:S01]  /*1ed0*/  UMOV UR16, 0x652b82fe ;  /* 0x652b82fe00107882 */ /* 0x000fe20000000000 */
[----:B------:R-:W-:-:S06]  /*1ee0*/  UMOV UR17, 0x3ff71547 ;  /* 0x3ff7154700117882 */ /* 0x000fcc0000000000 */
[----:B------:R-:W-:Y:S01]  /*1ef0*/  DFMA R4, R6, UR16, R4 ;  /* 0x0000001006047c2b */ /* 0x000fe20008000004 */
[----:B------:R-:W-:Y:S01]  /*1f00*/  UIADD3 UR16, UR15, 0x500, URZ ;  /* 0x000005000f107890 */ /* 0x000fe2000fffe03f */
[----:B------:R-:W-:-:S04]  /*1f10*/  UMOV UR17, 0x80000020 ;  /* 0x8000002000117882 */ /* 0x000fc80000000000 */
[----:B------:R-:W1:Y:S01]  /*1f20*/  F2F.F32.F64 R57, R4 ;  /* 0x0000000400397310 */ /* 0x000e620000301000 */
[----:B------:R-:W-:Y:S02]  /*1f30*/  WARPGROUP.DEPBAR.LE gsb0, 0x0 ;  /* 0x00008000000079c5 */ /* 0x000fe40000010000 */
[----:B------:R-:W1:Y:S04]  /*1f40*/  LDS.64 R60, [R10+0x28000] ;  /* 0x028000000a3c7984 */ /* 0x000e680000000a00 */
[----:B------:R-:W2:Y:S04]  /*1f50*/  LDS.64 R64, [R10+0x28020] ;  /* 0x028020000a407984 */ /* 0x000ea80000000a00 */
[----:B------:R-:W3:Y:S04]  /*1f60*/  LDS.64 R8, [R10+0x28040] ;  /* 0x028040000a087984 */ /* 0x000ee80000000a00 */
[----:B------:R-:W4:Y:S04]  /*1f70*/  LDS.64 R12, [R10+0x28060] ;  /* 0x028060000a0c7984 */ /* 0x000f280000000a00 */
[----:B------:R-:W5:Y:S04]  /*1f80*/  LDS.64 R16, [R10+0x28080] ;  /* 0x028080000a107984 */ /* 0x000f680000000a00 */
[----:B------:R-:W5:Y:S04]  /*1f90*/  LDS.64 R20, [R10+0x280a0] ;  /* 0x0280a0000a147984 */ /* 0x000f680000000a00 */
[----:B------:R-:W5:Y:S01]  /*1fa0*/  LDS.64 R6, [R10+0x280c0] ;  /* 0x0280c0000a067984 */ /* 0x000f620000000a00 */
[----:B------:R-:W-:-:S06]  /*1fb0*/  WARPGROUP.ARRIVE ;  /* 0x00000000000079c5 */ /* 0x000fcc0000000000 */
[----:B------:R-:W-:Y:S01]  /*1fc0*/  HGMMA.64x64x16.F32 R24, gdesc[UR16], R24, gsb0 ;  /* 0x00e00000101879f0 */ /* 0x000fe20008000818 */
[----:B------:R-:W-:Y:S02]  /*1fd0*/  UIADD3 UR16, UR15, 0x502, URZ ;  /* 0x000005020f107890 */ /* 0x000fe4000fffe03f */
[----:B------:R-:W-:Y:S01]  /*1fe0*/  UIADD3 UR18, UR27, 0x202, URZ ;  /* 0x000002021b127890 */ /* 0x000fe2000fffe03f */
[----:B------:R-:W-:Y:S01]  /*1ff0*/  UMOV UR17, 0x80000020 ;  /* 0x8000002000117882 */ /* 0x000fe20000000000 */
[----:B------:R-:W-:Y:S01]  /*2000*/  UMOV UR19, 0x80000020 ;  /* 0x8000002000137882 */ /* 0x000fe20000000000 */
[----:B------:R-:W-:Y:S01]  /*2010*/  ULEA UR15, UR37, UR38, 0x1 ;  /* 0x00000026250f7291 */ /* 0x000fe2000f8e083f */
[C---:B-1----:R-:W-:Y:S01]  /*2020*/  FMUL R60, R57.reuse, R60 ;  /* 0x0000003c393c7220 */ /* 0x042fe20000400000 */
[----:B------:R-:W-:Y:S02]  /*2030*/  FMUL R61, R57, R61 ;  /* 0x0000003d393d7220 */ /* 0x000fe40000400000 */
[----:B------:R-:W-:Y:S01]  /*2040*/  ULEA UR15, UR15, UR26, 0x3 ;  /* 0x0000001a0f0f7291 */ /* 0x000fe2000f8e183f */
[----:B------:R-:W-:-:S02]  /*2050*/  IMAD.MOV.U32 R62, RZ, RZ, R60 ;  /* 0x000000ffff3e7224 */ /* 0x000fc400078e003c */
[C---:B--2---:R-:W-:Y:S01]  /*2060*/  FMUL R64, R57.reuse, R64 ;  /* 0x0000004039407220 */ /* 0x044fe20000400000 */
[----:B------:R-:W-:Y:S02]  /*2070*/  IMAD.MOV.U32 R63, RZ, RZ, R61 ;  /* 0x000000ffff3f7224 */ /* 0x000fe400078e003d */
[C---:B------:R-:W-:Y:S01]  /*2080*/  FMUL R65, R57.reuse, R65 ;  /* 0x0000004139417220 */ /* 0x040fe20000400000 */
[C---:B---3--:R-:W-:Y:S01]  /*2090*/  FMUL R8, R57.reuse, R8 ;  /* 0x0000000839087220 */ /* 0x048fe20000400000 */
[C---:B------:R-:W-:Y:S01]  /*20a0*/  FMUL R9, R57.reuse, R9 ;  /* 0x0000000939097220 */ /* 0x040fe20000400000 */
[----:B------:R-:W-:Y:S01]  /*20b0*/  IMAD.MOV.U32 R66, RZ, RZ, R64 ;  /* 0x000000ffff427224 */ /* 0x000fe200078e0040 */
[----:B------:R1:W-:Y:S01]  /*20c0*/  STL.128 [R1], R60 ;  /* 0x0000003c01007387 */ /* 0x0003e20000100c00 */
[C---:B----4-:R-:W-:Y:S01]  /*20d0*/  FMUL R12, R57.reuse, R12 ;  /* 0x0000000c390c7220 */ /* 0x050fe20000400000 */
[----:B------:R-:W-:Y:S02]  /*20e0*/  IMAD.MOV.U32 R11, RZ, RZ, R9 ;  /* 0x000000ffff0b7224 */ /* 0x000fe400078e0009 */
[----:B------:R-:W-:Y:S01]  /*20f0*/  FMUL R13, R57, R13 ;  /* 0x0000000d390d7220 */ /* 0x000fe20000400000 */
[----:B------:R-:W-:-:S02]  /*2100*/  IMAD.MOV.U32 R67, RZ, RZ, R65 ;  /* 0x000000ffff437224 */ /* 0x000fc400078e0041 */
[C---:B-----5:R-:W-:Y:S01]  /*2110*/  FMUL R16, R57.reuse, R16 ;  /* 0x0000001039107220 */ /* 0x060fe20000400000 */
[C---:B------:R-:W-:Y:S01]  /*2120*/  FMUL R17, R57.reuse, R17 ;  /* 0x0000001139117220 */ /* 0x040fe20000400000 */
[----:B------:R-:W-:Y:S02]  /*2130*/  IMAD.MOV.U32 R14, RZ, RZ, R12 ;  /* 0x000000ffff0e7224 */ /* 0x000fe400078e000c */
[----:B------:R-:W-:Y:S01]  /*2140*/  FFMA R70, R170, UR12, -R60 ;  /* 0x0000000caa467c23 */ /* 0x000fe2000800083c */
[C---:B------:R-:W-:Y:S01]  /*2150*/  FMUL R20, R57.reuse, R20 ;  /* 0x0000001439147220 */ /* 0x040fe20000400000 */
[C---:B------:R-:W-:Y:S01]  /*2160*/  FMUL R21, R57.reuse, R21 ;  /* 0x0000001539157220 */ /* 0x040fe20000400000 */
[----:B------:R-:W-:Y:S01]  /*2170*/  IMAD.MOV.U32 R15, RZ, RZ, R13 ;  /* 0x000000ffff0f7224 */ /* 0x000fe200078e000d */
[----:B------:R2:W-:Y:S01]  /*2180*/  STL.128 [R1+0x10], R64 ;  /* 0x0000104001007387 */ /* 0x0005e20000100c00 */
[C---:B------:R-:W-:Y:S01]  /*2190*/  FMUL R4, R57.reuse, R6 ;  /* 0x0000000639047220 */ /* 0x040fe20000400000 */
[----:B------:R-:W-:Y:S01]  /*21a0*/  FMUL R5, R57, R7 ;  /* 0x0000000739057220 */ /* 0x000fe20000400000 */
[----:B------:R-:W-:Y:S01]  /*21b0*/  IMAD.MOV.U32 R18, RZ, RZ, R16 ;  /* 0x000000ffff127224 */ /* 0x000fe200078e0010 */
[----:B------:R-:W-:Y:S01]  /*21c0*/  STL.128 [R1+0x30], R12 ;  /* 0x0000300c01007387 */ /* 0x000fe20000100c00 */
[----:B------:R-:W-:-:S02]  /*21d0*/  IMAD.MOV.U32 R19, RZ, RZ, R17 ;  /* 0x000000ffff137224 */ /* 0x000fc400078e0011 */
[----:B------:R-:W-:Y:S01]  /*21e0*/  FFMA R71, R171, UR12, -R61 ;  /* 0x0000000cab477c23 */ /* 0x000fe2000800083d */
[----:B------:R-:W-:Y:S02]  /*21f0*/  IMAD.MOV.U32 R22, RZ, RZ, R20 ;  /* 0x000000ffff167224 */ /* 0x000fe400078e0014 */
[----:B------:R-:W-:Y:S01]  /*2200*/  FFMA R168, R168, UR12, -R60 ;  /* 0x0000000ca8a87c23 */ /* 0x000fe2000800083c */
[----:B------:R-:W-:Y:S01]  /*2210*/  IMAD.MOV.U32 R23, RZ, RZ, R21 ;  /* 0x000000ffff177224 */ /* 0x000fe200078e0015 */
[----:B------:R-:W-:Y:S01]  /*2220*/  STL.128 [R1+0x40], R16 ;  /* 0x0000401001007387 */ /* 0x000fe20000100c00 */
[----:B------:R-:W-:Y:S01]  /*2230*/  IMAD.MOV.U32 R6, RZ, RZ, R4 ;  /* 0x000000ffff067224 */ /* 0x000fe200078e0004 */
[----:B------:R-:W-:Y:S01]  /*2240*/  FSETP.GEU.AND P6, PT, R70, -126, PT ;  /* 0xc2fc00004600780b */ /* 0x000fe20003fce000 */
[----:B------:R-:W-:Y:S01]  /*2250*/  IMAD.MOV.U32 R7, RZ, RZ, R5 ;  /* 0x000000ffff077224 */ /* 0x000fe200078e0005 */
[----:B------:R-:W-:Y:S01]  /*2260*/  STL.128 [R1+0x50], R20 ;  /* 0x0000501401007387 */ /* 0x000fe20000100c00 */
[----:B-1----:R-:W-:Y:S01]  /*2270*/  IMAD.U32 R63, RZ, RZ, UR22 ;  /* 0x00000016ff3f7e24 */ /* 0x002fe2000f8e00ff */
[----:B------:R-:W-:Y:S01]  /*2280*/  FSETP.GEU.AND P5, PT, R71, -126, PT ;  /* 0xc2fc00004700780b */ /* 0x000fe20003fae000 */
[----:B------:R-:W-:Y:S01]  /*2290*/  FFMA R169, R169, UR12, -R61 ;  /* 0x0000000ca9a97c23 */ /* 0x000fe2000800083d */
[----:B------:R-:W-:Y:S01]  /*22a0*/  STL.128 [R1+0x60], R4 ;  /* 0x0000600401007387 */ /* 0x000fe20000100c00 */
[----:B------:R-:W-:Y:S01]  /*22b0*/  FSETP.GEU.AND P1, PT, R168, -126, PT ;  /* 0xc2fc0000a800780b */ /* 0x000fe20003f2e000 */
[--C-:B------:R-:W-:Y:S01]  /*22c0*/  FFMA R172, R172, UR12, -R64.reuse ;  /* 0x0000000cacac7c23 */ /* 0x100fe20008000840 */
[----:B------:R-:W-:Y:S01]  /*22d0*/  SHF.L.U32 R63, R63, 0x1f, RZ ;  /* 0x0000001f3f3f7819 */ /* 0x000fe200000006ff */
[----:B------:R-:W-:Y:S01]  /*22e0*/  FFMA R170, R174, UR12, -R64 ;  /* 0x0000000caeaa7c23 */ /* 0x000fe20008000840 */
[----:B------:R-:W-:Y:S01]  /*22f0*/  FSETP.GEU.AND P4, PT, R169, -126, PT ;  /* 0xc2fc0000a900780b */ /* 0x000fe20003f8e000 */
[----:B--2---:R-:W-:Y:S01]  /*2300*/  FFMA R64, R173, UR12, -R65 ;  /* 0x0000000cad407c23 */ /* 0x004fe20008000841 */
[----:B------:R-:W-:Y:S01]  /*2310*/  @!P6 FMUL R70, R70, 0.5 ;  /* 0x3f0000004646e820 */ /* 0x000fe20000400000 */
[----:B------:R-:W-:-:S03]  /*2320*/  FSETP.GEU.AND P3, PT, R172, -126, PT ;  /* 0xc2fc0000ac00780b */ /* 0x000fc60003f6e000 */
[----:B------:R-:W-:Y:S02]  /*2330*/  @!P5 FMUL R71, R71, 0.5 ;  /* 0x3f0000004747d820 */ /* 0x000fe40000400000 */
[----:B------:R-:W1:Y:S01]  /*2340*/  MUFU.EX2 R70, R70 ;  /* 0x0000004600467308 */ /* 0x000e620000000800 */
[----:B------:R-:W-:-:S04]  /*2350*/  @!P1 FMUL R168, R168, 0.5 ;  /* 0x3f000000a8a89820 */ /* 0x000fc80000400000 */
[----:B------:R-:W-:-:S03]  /*2360*/  @!P4 FMUL R169, R169, 0.5 ;  /* 0x3f000000a9a9c820 */ /* 0x000fc60000400000 */
[----:B------:R-:W2:Y:S01]  /*2370*/  MUFU.EX2 R71, R71 ;  /* 0x0000004700477308 */ /* 0x000ea20000000800 */
[----:B------:R-:W-:Y:S02]  /*2380*/  WARPGROUP.DEPBAR.LE gsb0, 0x0 ;  /* 0x00008000000079c5 */ /* 0x000fe40000010000 */
[----:B------:R3:W4:Y:S05]  /*2390*/  LDS.64 R58, [R10+0x280e0] ;  /* 0x0280e0000a3a7984 */ /* 0x00072a0000000a00 */
[----:B------:R-:W1:Y:S01]  /*23a0*/  MUFU.EX2 R168, R168 ;  /* 0x000000a800a87308 */ /* 0x000e620000000800 */
[----:B---3--:R-:W-:-:S05]  /*23b0*/  IMAD.MOV.U32 R10, RZ, RZ, R8 ;  /* 0x000000ffff0a7224 */ /* 0x008fca00078e0008 */
[----:B------:R3:W-:Y:S02]  /*23c0*/  STL.128 [R1+0x20], R8 ;  /* 0x0000200801007387 */ /* 0x0007e40000100c00 */
[----:B---3--:R-:W-:-:S04]  /*23d0*/  IMAD.U32 R11, RZ, RZ, UR23 ;  /* 0x00000017ff0b7e24 */ /* 0x008fc8000f8e00ff */
[----:B------:R-:W-:-:S05]  /*23e0*/  IMAD R10, R11, 0x40, R0 ;  /* 0x000000400b0a7824 */ /* 0x000fca00078e0200 */
[----:B------:R-:W-:Y:S01]  /*23f0*/  LEA R62, R10, UR36, 0x2 ;  /* 0x000000240a3e7c11 */ /* 0x000fe2000f8e10ff */
[C---:B----4-:R-:W-:Y:S01]  /*2400*/  FMUL R56, R57.reuse, R58 ;  /* 0x0000003a39387220 */ /* 0x050fe20000400000 */
[----:B------:R-:W-:-:S03]  /*2410*/  FMUL R57, R57, R59 ;  /* 0x0000003b39397220 */ /* 0x000fc60000400000 */
[----:B------:R3:W4:Y:S01]  /*2420*/  LDS.64 R22, [R62+0x28000] ;  /* 0x028000003e167984 */ /* 0x0007220000000a00 */
[----:B------:R-:W-:Y:S02]  /*2430*/  IMAD.MOV.U32 R58, RZ, RZ, R56 ;  /* 0x000000ffff3a7224 */ /* 0x000fe400078e0038 */
[----:B------:R-:W-:Y:S01]  /*2440*/  IMAD.MOV.U32 R59, RZ, RZ, R57 ;  /* 0x000000ffff3b7224 */ /* 0x000fe200078e0039 */
[----:B------:R3:W1:Y:S04]  /*2450*/  LDS.64 R66, [R62+0x28020] ;  /* 0x028020003e427984 */ /* 0x0006680000000a00 */
[----:B------:R3:W-:Y:S04]  /*2460*/  STL.128 [R1+0x70], R56 ;  /* 0x0000703801007387 */ /* 0x0007e80000100c00 */
[----:B------:R3:W1:Y:S04]  /*2470*/  LDS.64 R18, [R62+0x28040] ;  /* 0x028040003e127984 */ /* 0x0006680000000a00 */
[----:B------:R3:W1:Y:S04]  /*2480*/  LDS.64 R10, [R62+0x28060] ;  /* 0x028060003e0a7984 */ /* 0x0006680000000a00 */
[----:B------:R3:W1:Y:S04]  /*2490*/  LDS.64 R14, [R62+0x28080] ;  /* 0x028080003e0e7984 */ /* 0x0006680000000a00 */
[----:B------:R3:W1:Y:S04]  /*24a0*/  LDS.64 R6, [R62+0x280a0] ;  /* 0x0280a0003e067984 */ /* 0x0006680000000a00 */
[----:B------:R3:W1:Y:S04]  /*24b0*/  LDS.64 R58, [R62+0x280c0] ;  /* 0x0280c0003e3a7984 */ /* 0x0006680000000a00 */
[----:B------:R3:W1:Y:S01]  /*24c0*/  LDS.64 R68, [R62+0x280e0] ;  /* 0x0280e0003e447984 */ /* 0x0006620000000a00 */
[----:B------:R-:W-:-:S06]  /*24d0*/  WARPGROUP.ARRIVE ;  /* 0x00000000000079c5 */ /* 0x000fcc0000000000 */
[----:B------:R-:W-:Y:S03]  /*24e0*/  HGMMA.64x64x16.F32 R24, gdesc[UR16], R24, gsb0 ;  /* 0x00e00000101879f0 */ /* 0x000fe60008000818 */
[----:B------:R-:W-:Y:S02]  /*24f0*/  WARPGROUP.DEPBAR.LE gsb0, 0x0 ;  /* 0x00008000000079c5 */ /* 0x000fe40000010000 */
[----:B------:R-:W5:Y:S02]  /*2500*/  SYNCS.PHASECHK.TRANS64.TRYWAIT P2, [UR15], R63 ;  /* 0x0000003fff0075a7 */ /* 0x000f64000804014f */
[----:B-12345:R-:W-:Y:S05]  /*2510*/  @!P2 BRA `(.L_x_23) ;  /* 0x0000007c00d8a947 */ /* 0x03efea0003800000 */
.L_x_135:
[----:B------:R-:W-:Y:S01]  /*2520*/  FFMA R171, R175, UR12, -R65 ;  /* 0x0000000cafab7c23 */ /* 0x000fe20008000841 */
[----:B------:R-:W-:Y:S01]  /*2530*/  @!P6 FMUL R70, R70, R70 ;  /* 0x000000464646e220 */ /* 0x000fe20000400000 */
[----:B------:R-:W-:Y:S01]  /*2540*/  @!P5 FMUL R71, R71, R71 ;  /* 0x000000474747d220 */ /* 0x000fe20000400000 */
[----:B------:R-:W-:Y:S01]  /*2550*/  FSETP.GEU.AND P2, PT, R64, -126, PT ;  /* 0xc2fc00004000780b */ /* 0x000fe20003f4e000 */
[----:B------:R-:W-:Y:S01]  /*2560*/  @!P3 FMUL R172, R172, 0.5 ;  /* 0x3f000000acacb820 */ /* 0x000fe20000400000 */
[----:B------:R-:W-:Y:S01]  /*2570*/  FSETP.GEU.AND P6, PT, R170, -126, PT ;  /* 0xc2fc0000aa00780b */ /* 0x000fe20003fce000 */
[----:B------:R-:W2:Y:S01]  /*2580*/  MUFU.EX2 R169, R169 ;  /* 0x000000a900a97308 */ /* 0x000ea20000000800 */
[----:B------:R-:W-:Y:S01]  /*2590*/  FSETP.GEU.AND P5, PT, R171, -126, PT ;  /* 0xc2fc0000ab00780b */ /* 0x000fe20003fae000 */
[----:B------:R-:W-:Y:S01]  /*25a0*/  ULOP3.LUT UR31, UR14, 0x1000000, URZ, 0xfc, !UPT ;  /* 0x010000000e1f7892 */ /* 0x000fe2000f8efc3f */
[----:B------:R-:W-:Y:S01]  /*25b0*/  @!P1 FMUL R168, R168, R168 ;  /* 0x000000a8a8a89220 */ /* 0x000fe20000400000 */
[----:B------:R-:W-:Y:S01]  /*25c0*/  ULOP3.LUT UR27, UR38, 0x1, URZ, 0xc, !UPT ;  /* 0x00000001261b7892 */ /* 0x000fe2000f8e0c3f */
[----:B------:R-:W-:Y:S01]  /*25d0*/  F2FP.F16.F32.PACK_AB R61, R71, R70 ;  /* 0x00000046473d723e */ /* 0x000fe200000000ff */
[----:B------:R-:W-:Y:S01]  /*25e0*/  USHF.L.U32 UR14, UR37, 0x1, URZ ;  /* 0x00000001250e7899 */ /* 0x000fe2000800063f */
[--C-:B------:R-:W-:Y:S01]  /*25f0*/  FFMA R173, R176, UR12, -R8.reuse ;  /* 0x0000000cb0ad7c23 */ /* 0x100fe20008000808 */
[----:B------:R-:W3:Y:S01]  /*2600*/  MUFU.EX2 R65, R172 ;  /* 0x000000ac00417308 */ /* 0x000ee20000000800 */
[----:B------:R-:W-:Y:S01]  /*2610*/  UIMAD UR17, UR23, 0x300, UR31 ;  /* 0x00000300171178a4 */ /* 0x000fe2000f8e021f */
[----:B------:R-:W-:Y:S01]  /*2620*/  @!P2 FMUL R64, R64, 0.5 ;  /* 0x3f0000004040a820 */ /* 0x000fe20000400000 */
[----:B------:R-:W-:Y:S01]  /*2630*/  ULOP3.LUT UR14, UR14, 0xfffffffe, UR27, 0xe2, !UPT ;  /* 0xfffffffe0e0e7892 */ /* 0x000fe2000f8ee21b */
[----:B------:R-:W-:Y:S01]  /*2640*/  @!P6 FMUL R170, R170, 0.5 ;  /* 0x3f000000aaaae820 */ /* 0x000fe20000400000 */
[----:B------:R-:W-:Y:S01]  /*2650*/  UMOV UR15, 0x80000020 ;  /* 0x80000020000f7882 */ /* 0x000fe20000000000 */
[----:B------:R-:W-:Y:S01]  /*2660*/  @!P5 FMUL R171, R171, 0.5 ;  /* 0x3f000000ababd820 */ /* 0x000fe20000400000 */
[----:B------:R-:W-:Y:S01]  /*2670*/  ULEA UR16, UR14, UR26, 0x3 ;  /* 0x0000001a0e107291 */ /* 0x000fe2000f8e183f */
[----:B------:R-:W4:Y:S01]  /*2680*/  MUFU.EX2 R64, R64 ;  /* 0x0000004000407308 */ /* 0x000f220000000800 */
[----:B--2---:R-:W-:Y:S01]  /*2690*/  @!P4 FMUL R169, R169, R169 ;  /* 0x000000a9a9a9c220 */ /* 0x004fe20000400000 */
[----:B------:R-:W-:Y:S01]  /*26a0*/  UMOV UR14, UR17 ;  /* 0x00000011000e7c82 */ /* 0x000fe20008000000 */
[----:B------:R-:W-:Y:S01]  /*26b0*/  FFMA R178, R178, UR12, -R8 ;  /* 0x0000000cb2b27c23 */ /* 0x000fe20008000808 */
[--C-:B------:R-:W-:Y:S01]  /*26c0*/  FFMA R8, R177, UR12, -R9.reuse ;  /* 0x0000000cb1087c23 */ /* 0x100fe20008000809 */
[----:B------:R-:W-:Y:S01]  /*26d0*/  FFMA R174, R179, UR12, -R9 ;  /* 0x0000000cb3ae7c23 */ /* 0x000fe20008000809 */
[----:B-1----:R-:W-:Y:S01]  /*26e0*/  F2FP.F16.F32.PACK_AB R60, R169, R168 ;  /* 0x000000a8a93c723e */ /* 0x002fe200000000ff */
[--C-:B------:R-:W-:Y:S01]  /*26f0*/  FFMA R175, R182, UR12, -R12.reuse ;  /* 0x0000000cb6af7c23 */ /* 0x100fe2000800080c */
[----:B------:R-:W1:Y:S01]  /*2700*/  MUFU.EX2 R170, R170 ;  /* 0x000000aa00aa7308 */ /* 0x000e620000000800 */
[----:B---3--:R-:W-:Y:S01]  /*2710*/  @!P3 FMUL R65, R65, R65 ;  /* 0x000000414141b220 */ /* 0x008fe20000400000 */
[----:B------:R-:W-:Y:S01]  /*2720*/  SYNCS.ARRIVE.TRANS64.A1T0 RZ, [UR16], RZ ;  /* 0x000000ffffff79a7 */ /* 0x000fe20008100010 */
[----:B------:R-:W-:Y:S01]  /*2730*/  FSETP.GEU.AND P3, PT, R173, -126, PT ;  /* 0xc2fc0000ad00780b */ /* 0x000fe20003f6e000 */
[--C-:B------:R-:W-:Y:S01]  /*2740*/  FFMA R172, R183, UR12, -R13.reuse ;  /* 0x0000000cb7ac7c23 */ /* 0x100fe2000800080d */
[----:B------:R-:W-:Y:S01]  /*2750*/  FSETP.GEU.AND P4, PT, R8, -126, PT ;  /* 0xc2fc00000800780b */ /* 0x000fe20003f8e000 */
[----:B------:R-:W-:Y:S01]  /*2760*/  FFMA R180, R180, UR12, -R12 ;  /* 0x0000000cb4b47c23 */ /* 0x000fe2000800080c */
[----:B------:R-:W-:Y:S01]  /*2770*/  FFMA R181, R181, UR12, -R13 ;  /* 0x0000000cb5b57c23 */ /* 0x000fe2000800080d */
[----:B------:R-:W2:Y:S01]  /*2780*/  MUFU.EX2 R171, R171 ;  /* 0x000000ab00ab7308 */ /* 0x000ea20000000800 */
[----:B----4-:R-:W-:Y:S01]  /*2790*/  @!P2 FMUL R64, R64, R64 ;  /* 0x000000404040a220 */ /* 0x010fe20000400000 */
[--C-:B------:R-:W-:Y:S01]  /*27a0*/  FFMA R184, R184, UR12, -R16.reuse ;  /* 0x0000000cb8b87c23 */ /* 0x100fe20008000810 */
[----:B------:R-:W-:Y:S01]  /*27b0*/  FSETP.GEU.AND P1, PT, R180, -126, PT ;  /* 0xc2fc0000b400780b */ /* 0x000fe20003f2e000 */
[--C-:B------:R-:W-:Y:S01]  /*27c0*/  FFMA R185, R185, UR12, -R17.reuse ;  /* 0x0000000cb9b97c23 */ /* 0x100fe20008000811 */
[----:B------:R-:W-:Y:S01]  /*27d0*/  FSETP.GEU.AND P2, PT, R181, -126, PT ;  /* 0xc2fc0000b500780b */ /* 0x000fe20003f4e000 */
[----:B------:R-:W-:Y:S01]  /*27e0*/  FFMA R186, R186, UR12, -R16 ;  /* 0x0000000cbaba7c23 */ /* 0x000fe20008000810 */
[----:B------:R-:W-:Y:S01]  /*27f0*/  F2FP.F16.F32.PACK_AB R62, R64, R65 ;  /* 0x00000041403e723e */ /* 0x000fe200000000ff */
[----:B------:R-:W-:Y:S01]  /*2800*/  @!P3 FMUL R173, R173, 0.5 ;  /* 0x3f000000adadb820 */ /* 0x000fe20000400000 */
[----:B-1----:R-:W-:Y:S01]  /*2810*/  @!P6 FMUL R170, R170, R170 ;  /* 0x000000aaaaaae220 */ /* 0x002fe20000400000 */
[----:B------:R-:W-:Y:S01]  /*2820*/  @!P4 FMUL R8, R8, 0.5 ;  /* 0x3f0000000808c820 */ /* 0x000fe20000400000 */
[----:B------:R-:W-:Y:S01]  /*2830*/  FSETP.GEU.AND P6, PT, R178, -126, PT ;  /* 0xc2fc0000b200780b */ /* 0x000fe20003fce000 */
[----:B------:R-:W-:Y:S01]  /*2840*/  FFMA R187, R187, UR12, -R17 ;  /* 0x0000000cbbbb7c23 */ /* 0x000fe20008000811 */
[--C-:B------:R-:W-:Y:S01]  /*2850*/  FFMA R188, R188, UR12, -R20.reuse ;  /* 0x0000000cbcbc7c23 */ /* 0x100fe20008000814 */
[----:B------:R-:W1:Y:S01]  /*2860*/  MUFU.EX2 R173, R173 ;  /* 0x000000ad00ad7308 */ /* 0x000e620000000800 */
[----:B------:R-:W-:Y:S01]  /*2870*/  FFMA R190, R190, UR12, -R20 ;  /* 0x0000000cbebe7c23 */ /* 0x000fe20008000814 */
[----:B------:R-:W-:Y:S01]  /*2880*/  @!P1 FMUL R180, R180, 0.5 ;  /* 0x3f000000b4b49820 */ /* 0x000fe20000400000 */
[----:B--2---:R-:W-:Y:S01]  /*2890*/  @!P5 FMUL R171, R171, R171 ;  /* 0x000000abababd220 */ /* 0x004fe20000400000 */
[----:B------:R-:W-:Y:S01]  /*28a0*/  FSETP.GEU.AND P5, PT, R174, -126, PT ;  /* 0xc2fc0000ae00780b */ /* 0x000fe20003fae000 */
[----:B------:R-:W-:Y:S01]  /*28b0*/  @!P2 FMUL R181, R181, 0.5 ;  /* 0x3f000000b5b5a820 */ /* 0x000fe20000400000 */
[----:B------:R-:W-:Y:S01]  /*28c0*/  FFMA R191, R191, UR12, -R21 ;  /* 0x0000000cbfbf7c23 */ /* 0x000fe20008000815 */
[--C-:B------:R-:W-:Y:S01]  /*28d0*/  FFMA R192, R192, UR12, -R4.reuse ;  /* 0x0000000cc0c07c23 */ /* 0x100fe20008000804 */
[----:B------:R-:W-:Y:S01]  /*28e0*/  F2FP.F16.F32.PACK_AB R63, R171, R170 ;  /* 0x000000aaab3f723e */ /* 0x000fe200000000ff */
[----:B------:R-:W2:Y:S01]  /*28f0*/  MUFU.EX2 R8, R8 ;  /* 0x0000000800087308 */ /* 0x000ea20000000800 */
[----:B------:R-:W-:Y:S01]  /*2900*/  @!P6 FMUL R178, R178, 0.5 ;  /* 0x3f000000b2b2e820 */ /* 0x000fe20000400000 */
[----:B------:R-:W-:Y:S01]  /*2910*/  FFMA R194, R194, UR12, -R4 ;  /* 0x0000000cc2c27c23 */ /* 0x000fe20008000804 */
[----:B------:R-:W-:Y:S01]  /*2920*/  WARPGROUP.ARRIVE ;  /* 0x00000000000079c5 */ /* 0x000fe20000000000 */
[--C-:B------:R-:W-:Y:S01]  /*2930*/  FFMA R193, R193, UR12, -R5.reuse ;  /* 0x0000000cc1c17c23 */ /* 0x100fe20008000805 */
[----:B------:R-:W-:Y:S01]  /*2940*/  FFMA R195, R195, UR12, -R5 ;  /* 0x0000000cc3c37c23 */ /* 0x000fe20008000805 */
[----:B------:R-:W-:Y:S01]  /*2950*/  FADD R20, R25, -R23 ;  /* 0x8000001719147221 */ /* 0x000fe20000000000 */
[----:B------:R-:W-:Y:S01]  /*2960*/  FADD R25, R30, -R66 ;  /* 0x800000421e197221 */ /* 0x000fe20000000000 */
[----:B-1----:R-:W-:Y:S01]  /*2970*/  @!P3 FMUL R173, R173, R173 ;  /* 0x000000adadadb220 */ /* 0x002fe20000400000 */
[----:B------:R-:W-:Y:S01]  /*2980*/  HGMMA.64x96x16.F32 R72, R60, gdesc[UR12].tnspB, R72, gsb0 ;  /* 0x4160000c3c487df0 */ /* 0x000fe20008000848 */
[----:B------:R-:W-:Y:S01]  /*2990*/  FSETP.GEU.AND P3, PT, R175, -126, PT ;  /* 0xc2fc0000af00780b */ /* 0x000fe20003f6e000 */
[----:B------:R-:W-:Y:S01]  /*29a0*/  @!P5 FMUL R174, R174, 0.5 ;  /* 0x3f000000aeaed820 */ /* 0x000fe20000400000 */
[----:B------:R-:W1:Y:S01]  /*29b0*/  MUFU.EX2 R9, R178 ;  /* 0x000000b200097308 */ /* 0x000e620000000800 */
[----:B------:R-:W-:Y:S01]  /*29c0*/  UIADD3 UR14, UR17, 0x40, URZ ;  /* 0x00000040110e7890 */ /* 0x000fe2000fffe03f */
[----:B------:R-:W-:Y:S01]  /*29d0*/  FMUL R170, R170, UR13 ;  /* 0x0000000daaaa7c20 */ /* 0x000fe20008400000 */
[----:B------:R-:W-:Y:S01]  /*29e0*/  UMOV UR15, 0x80000020 ;  /* 0x80000020000f7882 */ /* 0x000fe20000000000 */
[----:B------:R-:W-:Y:S01]  /*29f0*/  FMUL R171, R171, UR13 ;  /* 0x0000000dabab7c20 */ /* 0x000fe20008400000 */
[----:B--2---:R-:W-:Y:S01]  /*2a00*/  @!P4 FMUL R8, R8, R8 ;  /* 0x000000080808c220 */ /* 0x004fe20000400000 */
[----:B------:R-:W-:Y:S01]  /*2a10*/  FSETP.GEU.AND P4, PT, R172, -126, PT ;  /* 0xc2fc0000ac00780b */ /* 0x000fe20003f8e000 */
[----:B------:R-:W-:Y:S01]  /*2a20*/  FMUL R170, R170, R25 ;  /* 0x00000019aaaa7220 */ /* 0x000fe20000400000 */
[----:B------:R-:W2:Y:S01]  /*2a30*/  MUFU.EX2 R174, R174 ;  /* 0x000000ae00ae7308 */ /* 0x000ea20000000800 */
[--C-:B------:R-:W-:Y:S01]  /*2a40*/  FFMA R196, R196, UR12, -R56.reuse ;  /* 0x0000000cc4c47c23 */ /* 0x100fe20008000838 */
[--C-:B------:R-:W-:Y:S01]  /*2a50*/  FFMA R197, R197, UR12, -R57.reuse ;  /* 0x0000000cc5c57c23 */ /* 0x100fe20008000839 */
[----:B------:R-:W-:Y:S01]  /*2a60*/  @!P3 FMUL R175, R175, 0.5 ;  /* 0x3f000000afafb820 */ /* 0x000fe20000400000 */
[----:B------:R-:W-:Y:S01]  /*2a70*/  FFMA R56, R198, UR12, -R56 ;  /* 0x0000000cc6387c23 */ /* 0x000fe20008000838 */
[----:B------:R-:W-:Y:S01]  /*2a80*/  FFMA R57, R199, UR12, -R57 ;  /* 0x0000000cc7397c23 */ /* 0x000fe20008000839 */
[--C-:B------:R-:W-:Y:S01]  /*2a90*/  FADD R32, R32, -R18.reuse ;  /* 0x8000001220207221 */ /* 0x100fe20000000000 */
[--C-:B------:R-:W-:Y:S01]  /*2aa0*/  FADD R33, R33, -R19.reuse ;  /* 0x8000001321217221 */ /* 0x100fe20000000000 */
[----:B------:R-:W3:Y:S01]  /*2ab0*/  MUFU.EX2 R12, R180 ;  /* 0x000000b4000c7308 */ /* 0x000ee20000000800 */
[----:B-1----:R-:W-:Y:S01]  /*2ac0*/  @!P6 FMUL R9, R9, R9 ;  /* 0x000000090909e220 */ /* 0x002fe20000400000 */
[----:B------:R-:W-:Y:S01]  /*2ad0*/  FSETP.GEU.AND P6, PT, R184, -126, PT ;  /* 0xc2fc0000b800780b */ /* 0x000fe20003fce000 */
[----:B------:R-:W-:Y:S01]  /*2ae0*/  @!P4 FMUL R172, R172, 0.5 ;  /* 0x3f000000acacc820 */ /* 0x000fe20000400000 */
[----:B------:R-:W-:Y:S01]  /*2af0*/  FADD R18, R34, -R18 ;  /* 0x8000001222127221 */ /* 0x000fe20000000000 */
[----:B------:R-:W-:Y:S01]  /*2b00*/  FADD R19, R35, -R19 ;  /* 0x8000001323137221 */ /* 0x000fe20000000000 */
[----:B------:R-:W-:Y:S01]  /*2b10*/  FADD R38, R38, -R10 ;  /* 0x8000000a26267221 */ /* 0x000fe20000000000 */
[--C-:B------:R-:W-:Y:S01]  /*2b20*/  FADD R44, R44, -R6.reuse ;  /* 0x800000062c2c7221 */ /* 0x100fe20000000000 */
[----:B------:R-:W1:Y:S01]  /*2b30*/  MUFU.EX2 R13, R181 ;  /* 0x000000b5000d7308 */ /* 0x000e620000000800 */
[----:B--2---:R-:W-:Y:S01]  /*2b40*/  @!P5 FMUL R174, R174, R174 ;  /* 0x000000aeaeaed220 */ /* 0x004fe20000400000 */
[----:B------:R-:W-:Y:S01]  /*2b50*/  FSETP.GEU.AND P5, PT, R185, -126, PT ;  /* 0xc2fc0000b900780b */ /* 0x000fe20003fae000 */
[--C-:B------:R-:W-:Y:S01]  /*2b60*/  FADD R45, R45, -R7.reuse ;  /* 0x800000072d2d7221 */ /* 0x100fe20000000000 */
[----:B------:R-:W-:Y:S01]  /*2b70*/  FADD R6, R46, -R6 ;  /* 0x800000062e067221 */ /* 0x000fe20000000000 */
[----:B------:R-:W-:Y:S01]  /*2b80*/  FADD R7, R47, -R7 ;  /* 0x800000072f077221 */ /* 0x000fe20000000000 */
[----:B------:R-:W-:Y:S01]  /*2b90*/  UIADD3 UR37, UR37, 0x1, URZ ;  /* 0x0000000125257890 */ /* 0x000fe2000fffe03f */
[----:B------:R-:W-:Y:S01]  /*2ba0*/  @!P6 FMUL R184, R184, 0.5 ;  /* 0x3f000000b8b8e820 */ /* 0x000fe20000400000 */
[----:B------:R-:W2:Y:S01]  /*2bb0*/  MUFU.EX2 R175, R175 ;  /* 0x000000af00af7308 */ /* 0x000ea20000000800 */
[----:B---3--:R-:W-:Y:S01]  /*2bc0*/  @!P1 FMUL R12, R12, R12 ;  /* 0x0000000c0c0c9220 */ /* 0x008fe20000400000 */
[----:B------:R-:W-:Y:S01]  /*2bd0*/  FSETP.GEU.AND P1, PT, R187, -126, PT ;  /* 0xc2fc0000bb00780b */ /* 0x000fe20003f2e000 */
[----:B------:R-:W-:Y:S01]  /*2be0*/  UISETP.NE.AND UP0, UPT, UR37, 0x2, UPT ;  /* 0x000000022500788c */ /* 0x000fe2000bf05270 */
[----:B------:R-:W-:Y:S01]  /*2bf0*/  FMUL R169, R169, UR13 ;  /* 0x0000000da9a97c20 */ /* 0x000fe20008400000 */
[----:B------:R-:W-:Y:S01]  /*2c00*/  FMUL R70, R70, UR13 ;  /* 0x0000000d46467c20 */ /* 0x000fe20008400000 */
[----:B------:R-:W-:Y:S01]  /*2c10*/  FMUL R168, R168, UR13 ;  /* 0x0000000da8a87c20 */ /* 0x000fe20008400000 */
[----:B------:R-:W-:Y:S01]  /*2c20*/  @!P5 FMUL R185, R185, 0.5 ;  /* 0x3f000000b9b9d820 */ /* 0x000fe20000400000 */
[----:B------:R-:W3:Y:S01]  /*2c30*/  MUFU.EX2 R172, R172 ;  /* 0x000000ac00ac7308 */ /* 0x000ee20000000800 */
[----:B-1----:R-:W-:Y:S01]  /*2c40*/  @!P2 FMUL R13, R13, R13 ;  /* 0x0000000d0d0da220 */ /* 0x002fe20000400000 */
[----:B------:R-:W-:Y:S01]  /*2c50*/  FSETP.GEU.AND P2, PT, R186, -126, PT ;  /* 0xc2fc0000ba00780b */ /* 0x000fe20003f4e000 */
[----:B------:R-:W-:Y:S01]  /*2c60*/  FMUL R71, R71, UR13 ;  /* 0x0000000d47477c20 */ /* 0x000fe20008400000 */
[----:B------:R-:W-:Y:S01]  /*2c70*/  FADD R28, R28, -R66 ;  /* 0x800000421c1c7221 */ /* 0x000fe20000000000 */
[----:B------:R-:W-:Y:S01]  /*2c80*/  FADD R29, R29, -R67 ;  /* 0x800000431d1d7221 */ /* 0x000fe20000000000 */
[----:B------:R-:W-:Y:S01]  /*2c90*/  FMUL R65, R65, UR13 ;  /* 0x0000000d41417c20 */ /* 0x000fe20008400000 */
[----:B------:R-:W-:Y:S01]  /*2ca0*/  @!P1 FMUL R187, R187, 0.5 ;  /* 0x3f000000bbbb9820 */ /* 0x000fe20000400000 */
[----:B------:R-:W1:Y:S01]  /*2cb0*/  MUFU.EX2 R16, R184 ;  /* 0x000000b800107308 */ /* 0x000e620000000800 */
[----:B--2---:R-:W-:Y:S01]  /*2cc0*/  @!P3 FMUL R175, R175, R175 ;  /* 0x000000afafafb220 */ /* 0x004fe20000400000 */
[----:B------:R-:W-:Y:S01]  /*2cd0*/  FMUL R64, R64, UR13 ;  /* 0x0000000d40407c20 */ /* 0x000fe20008400000 */
[----:B------:R-:W-:Y:S01]  /*2ce0*/  FMUL R169, R169, R20 ;  /* 0x00000014a9a97220 */ /* 0x000fe20000400000 */
[----:B------:R-:W-:Y:S01]  /*2cf0*/  FMUL R28, R65, R28 ;  /* 0x0000001c411c7220 */ /* 0x000fe20000400000 */
[----:B------:R-:W-:Y:S01]  /*2d00*/  USEL UR37, UR37, URZ, UP0 ;  /* 0x0000003f25257287 */ /* 0x000fe20008000000 */
[----:B------:R-:W-:Y:S01]  /*2d10*/  FMUL R29, R64, R29 ;  /* 0x0000001d401d7220 */ /* 0x000fe20000400000 */
[----:B------:R-:W-:Y:S01]  /*2d20*/  @!P2 FMUL R186, R186, 0.5 ;  /* 0x3f000000babaa820 */ /* 0x000fe20000400000 */
[----:B------:R-:W2:Y:S01]  /*2d30*/  MUFU.EX2 R17, R185 ;  /* 0x000000b900117308 */ /* 0x000ea20000000800 */
[----:B---3--:R-:W-:Y:S01]  /*2d40*/  @!P4 FMUL R172, R172, R172 ;  /* 0x000000acacacc220 */ /* 0x008fe20000400000 */
[----:B------:R-:W-:-:S02]  /*2d50*/  FSETP.GEU.AND P4, PT, R188, -126, PT ;  /* 0xc2fc0000bc00780b */ /* 0x000fc40003f8e000 */
[----:B------:R-:W-:-:S04]  /*2d60*/  F2FP.F16.F32.PACK_AB R28, R29, R28 ;  /* 0x0000001c1d1c723e */ /* 0x000fc800000000ff */
[----:B------:R-:W3:Y:S01]  /*2d70*/  MUFU.EX2 R4, R186 ;  /* 0x000000ba00047308 */ /* 0x000ee20000000800 */
[----:B-1----:R-:W-:Y:S01]  /*2d80*/  @!P6 FMUL R16, R16, R16 ;  /* 0x000000101010e220 */ /* 0x002fe20000400000 */
[----:B------:R-:W-:-:S05]  /*2d90*/  FSETP.GEU.AND P6, PT, R190, -126, PT ;  /* 0xc2fc0000be00780b */ /* 0x000fca0003fce000 */
[----:B------:R-:W-:Y:S01]  /*2da0*/  @!P4 FMUL R188, R188, 0.5 ;  /* 0x3f000000bcbcc820 */ /* 0x000fe20000400000 */
[----:B--2---:R-:W-:Y:S01]  /*2db0*/  @!P5 FMUL R17, R17, R17 ;  /* 0x000000111111d220 */ /* 0x004fe20000400000 */
[----:B------:R-:W-:Y:S02]  /*2dc0*/  FSETP.GEU.AND P5, PT, R191, -126, PT ;  /* 0xc2fc0000bf00780b */ /* 0x000fe40003fae000 */
[----:B------:R-:W1:Y:S04]  /*2dd0*/  MUFU.EX2 R5, R188 ;  /* 0x000000bc00057308 */ /* 0x000e680000000800 */
[----:B------:R-:W-:Y:S01]  /*2de0*/  @!P6 FMUL R190, R190, 0.5 ;  /* 0x3f000000bebee820 */ /* 0x000fe20000400000 */
[----:B---3--:R-:W-:Y:S01]  /*2df0*/  @!P2 FMUL R4, R4, R4 ;  /* 0x000000040404a220 */ /* 0x008fe20000400000 */
[----:B------:R-:W-:-:S05]  /*2e00*/  FSETP.GEU.AND P2, PT, R192, -126, PT ;  /* 0xc2fc0000c000780b */ /* 0x000fca0003f4e000 */
[----:B------:R-:W-:Y:S01]  /*2e10*/  @!P5 FMUL R191, R191, 0.5 ;  /* 0x3f000000bfbfd820 */ /* 0x000fe20000400000 */
[----:B-1----:R-:W-:Y:S01]  /*2e20*/  @!P4 FMUL R5, R5, R5 ;  /* 0x000000050505c220 */ /* 0x002fe20000400000 */
[----:B------:R-:W-:-:S06]  /*2e30*/  FSETP.GEU.AND P4, PT, R196, -126, PT ;  /* 0xc2fc0000c400780b */ /* 0x000fcc0003f8e000 */
[----:B------:R-:W-:-:S06]  /*2e40*/  @!P2 FMUL R192, R192, 0.5 ;  /* 0x3f000000c0c0a820 */ /* 0x000fcc0000400000 */
[----:B------:R-:W1:Y:S01]  /*2e50*/  MUFU.EX2 R192, R192 ;  /* 0x000000c000c07308 */ /* 0x000e620000000800 */
[----:B------:R-:W-:Y:S01]  /*2e60*/  @!P4 FMUL R196, R196, 0.5 ;  /* 0x3f000000c4c4c820 */ /* 0x000fe20000400000 */
[----:B------:R-:W-:Y:S02]  /*2e70*/  WARPGROUP.DEPBAR.LE gsb0, 0x0 ;  /* 0x00008000000079c5 */ /* 0x000fe40000010000 */
[----:B------:R-:W-:Y:S01]  /*2e80*/  F2FP.F16.F32.PACK_AB R60, R8, R173 ;  /* 0x000000ad083c723e */ /* 0x000fe200000000ff */
[----:B------:R-:W-:Y:S01]  /*2e90*/  FMUL R173, R173, UR13 ;  /* 0x0000000dadad7c20 */ /* 0x000fe20008400000 */
[C---:B------:R-:W-:Y:S01]  /*2ea0*/  F2FP.F16.F32.PACK_AB R61, R174.reuse, R9 ;  /* 0x00000009ae3d723e */ /* 0x040fe200000000ff */
[----:B------:R-:W-:Y:S01]  /*2eb0*/  FMUL R9, R9, UR13 ;  /* 0x0000000d09097c20 */ /* 0x000fe20008400000 */
[----:B------:R-:W-:Y:S01]  /*2ec0*/  F2FP.F16.F32.PACK_AB R62, R13, R12 ;  /* 0x0000000c0d3e723e */ /* 0x000fe200000000ff */
[----:B------:R-:W-:Y:S01]  /*2ed0*/  FMUL R174, R174, UR13 ;  /* 0x0000000daeae7c20 */ /* 0x000fe20008400000 */
[----:B------:R-:W-:Y:S01]  /*2ee0*/  F2FP.F16.F32.PACK_AB R63, R172, R175 ;  /* 0x000000afac3f723e */ /* 0x000fe200000000ff */
[----:B------:R-:W2:Y:S01]  /*2ef0*/  MUFU.EX2 R196, R196 ;  /* 0x000000c400c47308 */ /* 0x000ea20000000800 */
[----:B------:R-:W-:Y:S01]  /*2f00*/  FMUL R9, R9, R18 ;  /* 0x0000001209097220 */ /* 0x000fe20000400000 */
[----:B-1----:R-:W-:Y:S01]  /*2f10*/  @!P2 FMUL R192, R192, R192 ;  /* 0x000000c0c0c0a220 */ /* 0x002fe20000400000 */
[----:B------:R-:W-:Y:S01]  /*2f20*/  WARPGROUP.ARRIVE ;  /* 0x00000000000079c5 */ /* 0x000fe20000000000 */
[----:B------:R-:W-:Y:S01]  /*2f30*/  FSETP.GEU.AND P2, PT, R56, -126, PT ;  /* 0xc2fc00003800780b */ /* 0x000fe20003f4e000 */
[----:B------:R-:W-:Y:S01]  /*2f40*/  FMUL R30, R174, R19 ;  /* 0x00000013ae1e7220 */ /* 0x000fe20000400000 */
[----:B------:R-:W-:Y:S01]  /*2f50*/  FMUL R13, R13, UR13 ;  /* 0x0000000d0d0d7c20 */ /* 0x000fe20008400000 */
[----:B------:R-:W-:Y:S01]  /*2f60*/  FMUL R12, R12, UR13 ;  /* 0x0000000d0c0c7c20 */ /* 0x000fe20008400000 */
[----:B------:R-:W-:Y:S01]  /*2f70*/  FMUL R172, R172, UR13 ;  /* 0x0000000dacac7c20 */ /* 0x000fe20008400000 */
[----:B------:R-:W-:Y:S01]  /*2f80*/  HGMMA.64x96x16.F32 R72, R60, gdesc[UR12].tnspB, R72, gsb0 ;  /* 0x4160000c3c487df0 */ /* 0x000fe20008000848 */
[----:B------:R-:W-:Y:S01]  /*2f90*/  UIADD3 UR14, UR17, 0x80, URZ ;  /* 0x00000080110e7890 */ /* 0x000fe2000fffe03f */
[----:B------:R-:W-:Y:S01]  /*2fa0*/  F2FP.F16.F32.PACK_AB R30, R30, R9 ;  /* 0x000000091e1e723e */ /* 0x000fe200000000ff */
[----:B------:R-:W-:Y:S01]  /*2fb0*/  UMOV UR15, 0x80000020 ;  /* 0x80000020000f7882 */ /* 0x000fe20000000000 */
[----:B------:R-:W-:Y:S01]  /*2fc0*/  FADD R9, R36, -R10 ;  /* 0x8000000a24097221 */ /* 0x000fe20000000000 */
[--C-:B------:R-:W-:Y:S01]  /*2fd0*/  FADD R10, R37, -R11.reuse ;  /* 0x8000000b250a7221 */ /* 0x100fe20000000000 */
[----:B------:R-:W-:Y:S01]  /*2fe0*/  FADD R11, R39, -R11 ;  /* 0x8000000b270b7221 */ /* 0x000fe20000000000 */
[----:B------:R-:W-:Y:S01]  /*2ff0*/  FMUL R8, R8, UR13 ;  /* 0x0000000d08087c20 */ /* 0x000fe20008400000 */
[----:B------:R-:W-:Y:S01]  /*3000*/  @!P2 FMUL R56, R56, 0.5 ;  /* 0x3f0000003838a820 */ /* 0x000fe20000400000 */
[----:B------:R-:W-:Y:S01]  /*3010*/  FMUL R19, R12, R9 ;  /* 0x000000090c137220 */ /* 0x000fe20000400000 */
[----:B--2---:R-:W-:Y:S01]  /*3020*/  @!P4 FMUL R196, R196, R196 ;  /* 0x000000c4c4c4c220 */ /* 0x004fe20000400000 */
[----:B------:R-:W-:Y:S01]  /*3030*/  FADD R9, R40, -R14 ;  /* 0x8000000e28097221 */ /* 0x000fe20000000000 */
[----:B------:R-:W-:Y:S01]  /*3040*/  FADD R12, R43, -R15 ;  /* 0x8000000f2b0c7221 */ /* 0x000fe20000000000 */
[----:B------:R-:W-:Y:S01]  /*3050*/  FMUL R32, R173, R32 ;  /* 0x00000020ad207220 */ /* 0x000fe20000400000 */
[----:B------:R-:W1:Y:S01]  /*3060*/  MUFU.EX2 R56, R56 ;  /* 0x0000003800387308 */ /* 0x000e620000000800 */
[----:B------:R-:W-:Y:S01]  /*3070*/  FMUL R33, R8, R33 ;  /* 0x0000002108217220 */ /* 0x000fe20000400000 */
[----:B------:R-:W-:-:S04]  /*3080*/  FMUL R175, R175, UR13 ;  /* 0x0000000dafaf7c20 */ /* 0x000fc80008400000 */
[----:B------:R-:W-:Y:S01]  /*3090*/  F2FP.F16.F32.PACK_AB R18, R33, R32 ;  /* 0x000000202112723e */ /* 0x000fe200000000ff */
[----:B------:R-:W-:Y:S01]  /*30a0*/  FMUL R38, R175, R38 ;  /* 0x00000026af267220 */ /* 0x000fe20000400000 */
[----:B-1----:R-:W-:Y:S01]  /*30b0*/  @!P2 FMUL R56, R56, R56 ;  /* 0x000000383838a220 */ /* 0x002fe20000400000 */
[----:B------:R-:W-:Y:S01]  /*30c0*/  ISETP.NE.AND P2, PT, RZ, UR9, PT ;  /* 0x00000009ff007c0c */ /* 0x000fe2000bf45270 */
[----:B------:R-:W-:Y:S02]  /*30d0*/  WARPGROUP.DEPBAR.LE gsb0, 0x0 ;  /* 0x00008000000079c5 */ /* 0x000fe40000010000 */
[----:B------:R-:W-:Y:S01]  /*30e0*/  FFMA R60, R189, UR12, -R21 ;  /* 0x0000000cbd3c7c23 */ /* 0x000fe20008000815 */
[--C-:B------:R-:W-:Y:S01]  /*30f0*/  FADD R61, R24, -R22.reuse ;  /* 0x80000016183d7221 */ /* 0x100fe20000000000 */
[----:B------:R-:W-:Y:S01]  /*3100*/  FADD R63, R26, -R22 ;  /* 0x800000161a3f7221 */ /* 0x000fe20000000000 */
[----:B------:R-:W-:Y:S01]  /*3110*/  FADD R22, R27, -R23 ;  /* 0x800000171b167221 */ /* 0x000fe20000000000 */
[----:B------:R-:W1:Y:S01]  /*3120*/  MUFU.EX2 R21, R187 ;  /* 0x000000bb00157308 */ /* 0x000e620000000800 */
[----:B------:R-:W-:Y:S01]  /*3130*/  FSETP.GEU.AND P3, PT, R60, -126, PT ;  /* 0xc2fc00003c00780b */ /* 0x000fe20003f6e000 */
[----:B------:R-:W-:Y:S01]  /*3140*/  FADD R24, R31, -R67 ;  /* 0x800000431f187221 */ /* 0x000fe20000000000 */
[----:B------:R-:W-:Y:S01]  /*3150*/  FMUL R63, R70, R63 ;  /* 0x0000003f463f7220 */ /* 0x000fe20000400000 */
[----:B------:R-:W-:Y:S01]  /*3160*/  FMUL R20, R168, R61 ;  /* 0x0000003da8147220 */ /* 0x000fe20000400000 */
[----:B------:R-:W-:Y:S01]  /*3170*/  FMUL R22, R71, R22 ;  /* 0x0000001647167220 */ /* 0x000fe20000400000 */
[----:B------:R-:W-:Y:S01]  /*3180*/  FMUL R171, R171, R24 ;  /* 0x00000018abab7220 */ /* 0x000fe20000400000 */
[C---:B------:R-:W-:Y:S01]  /*3190*/  F2FP.F16.F32.PACK_AB R24, R17.reuse, R16 ;  /* 0x000000101118723e */ /* 0x040fe200000000ff */
[----:B------:R-:W2:Y:S01]  /*31a0*/  MUFU.EX2 R23, R190 ;  /* 0x000000be00177308 */ /* 0x000ea20000000800 */
[----:B------:R-:W-:Y:S01]  /*31b0*/  FMUL R17, R17, UR13 ;  /* 0x0000000d11117c20 */ /* 0x000fe20008400000 */
[----:B------:R-:W-:Y:S01]  /*31c0*/  FMUL R16, R16, UR13 ;  /* 0x0000000d10107c20 */ /* 0x000fe20008400000 */
[----:B------:R-:W-:-:S02]  /*31d0*/  F2FP.F16.F32.PACK_AB R20, R169, R20 ;  /* 0x00000014a914723e */ /* 0x000fc400000000ff */
[----:B------:R-:W-:Y:S01]  /*31e0*/  F2FP.F16.F32.PACK_AB R22, R22, R63 ;  /* 0x0000003f1616723e */ /* 0x000fe200000000ff */
[----:B------:R-:W-:Y:S01]  /*31f0*/  @!P3 FMUL R60, R60, 0.5 ;  /* 0x3f0000003c3cb820 */ /* 0x000fe20000400000 */
[----:B------:R-:W-:Y:S01]  /*3200*/  FMUL R9, R16, R9 ;  /* 0x0000000910097220 */ /* 0x000fe20000400000 */
[----:B------:R-:W3:Y:S01]  /*3210*/  MUFU.EX2 R62, R191 ;  /* 0x000000bf003e7308 */ /* 0x000ee20000000800 */
[----:B-1----:R-:W-:Y:S01]  /*3220*/  @!P1 FMUL R21, R21, R21 ;  /* 0x0000001515159220 */ /* 0x002fe20000400000 */
[----:B------:R-:W-:Y:S02]  /*3230*/  FSETP.GEU.AND P1, PT, R194, -126, PT ;  /* 0xc2fc0000c200780b */ /* 0x000fe40003f2e000 */
[----:B------:R-:W-:Y:S02]  /*3240*/  F2FP.F16.F32.PACK_AB R8, R171, R170 ;  /* 0x000000aaab08723e */ /* 0x000fe400000000ff */
[----:B------:R-:W-:Y:S01]  /*3250*/  F2FP.F16.F32.PACK_AB R25, R21, R4 ;  /* 0x000000041519723e */ /* 0x000fe200000000ff */
[----:B------:R-:W-:Y:S01]  /*3260*/  FMUL R4, R4, UR13 ;  /* 0x0000000d04047c20 */ /* 0x000fe20008400000 */
[----:B------:R-:W1:Y:S01]  /*3270*/  MUFU.EX2 R60, R60 ;  /* 0x0000003c003c7308 */ /* 0x000e620000000800 */
[----:B--2---:R-:W-:Y:S01]  /*3280*/  @!P6 FMUL R23, R23, R23 ;  /* 0x000000171717e220 */ /* 0x004fe20000400000 */
[----:B------:R-:W-:Y:S01]  /*3290*/  FSETP.GEU.AND P6, PT, R193, -126, PT ;  /* 0xc2fc0000c100780b */ /* 0x000fe20003fce000 */
[----:B------:R-:W-:-:S04]  /*32a0*/  FMUL R21, R21, UR13 ;  /* 0x0000000d15157c20 */ /* 0x000fc80008400000 */
[----:B------:R-:W-:Y:S01]  /*32b0*/  @!P1 FMUL R194, R194, 0.5 ;  /* 0x3f000000c2c29820 */ /* 0x000fe20000400000 */
[----:B------:R-:W-:Y:S01]  /*32c0*/  FMUL R21, R21, R12 ;  /* 0x0000000c15157220 */ /* 0x000fe20000400000 */
[----:B---3--:R-:W-:Y:S01]  /*32d0*/  @!P5 FMUL R62, R62, R62 ;  /* 0x0000003e3e3ed220 */ /* 0x008fe20000400000 */
[----:B------:R-:W-:-:S03]  /*32e0*/  FSETP.GEU.AND P5, PT, R195, -126, PT ;  /* 0xc2fc0000c300780b */ /* 0x000fc60003fae000 */
[----:B------:R-:W2:Y:S01]  /*32f0*/  MUFU.EX2 R194, R194 ;  /* 0x000000c200c27308 */ /* 0x000ea20000000800 */
[----:B------:R-:W-:Y:S01]  /*3300*/  F2FP.F16.F32.PACK_AB R27, R62, R23 ;  /* 0x000000173e1b723e */ /* 0x000fe200000000ff */
[----:B------:R-:W-:Y:S01]  /*3310*/  @!P6 FMUL R193, R193, 0.5 ;  /* 0x3f000000c1c1e820 */ /* 0x000fe20000400000 */
[----:B------:R-:W-:Y:S01]  /*3320*/  FMUL R23, R23, UR13 ;  /* 0x0000000d17177c20 */ /* 0x000fe20008400000 */
[----:B-1----:R-:W-:Y:S01]  /*3330*/  @!P3 FMUL R60, R60, R60 ;  /* 0x0000003c3c3cb220 */ /* 0x002fe20000400000 */
[----:B------:R-:W-:Y:S01]  /*3340*/  FSETP.GEU.AND P3, PT, R197, -126, PT ;  /* 0xc2fc0000c500780b */ /* 0x000fe20003f6e000 */
[----:B------:R-:W-:Y:S01]  /*3350*/  FMUL R62, R62, UR13 ;  /* 0x0000000d3e3e7c20 */ /* 0x000fe20008400000 */
[----:B------:R-:W-:Y:S01]  /*3360*/  FMUL R23, R23, R6 ;  /* 0x0000000617177220 */ /* 0x000fe20000400000 */
[----:B------:R-:W1:Y:S01]  /*3370*/  MUFU.EX2 R193, R193 ;  /* 0x000000c100c17308 */ /* 0x000e620000000800 */
[----:B------:R-:W-:Y:S01]  /*3380*/  F2FP.F16.F32.PACK_AB R26, R60, R5 ;  /* 0x000000053c1a723e */ /* 0x000fe200000000ff */
[----:B------:R-:W-:Y:S01]  /*3390*/  @!P5 FMUL R195, R195, 0.5 ;  /* 0x3f000000c3c3d820 */ /* 0x000fe20000400000 */
[----:B------:R-:W-:Y:S01]  /*33a0*/  FMUL R5, R5, UR13 ;  /* 0x0000000d05057c20 */ /* 0x000fe20008400000 */
[----:B------:R-:W-:Y:S01]  /*33b0*/  FMUL R62, R62, R7 ;  /* 0x000000073e3e7220 */ /* 0x000fe20000400000 */
[----:B------:R-:W-:Y:S01]  /*33c0*/  WARPGROUP.ARRIVE ;  /* 0x00000000000079c5 */ /* 0x000fe20000000000 */
[--C-:B------:R-:W-:Y:S01]  /*33d0*/  FADD R7, R50, -R58.reuse ;  /* 0x8000003a32077221 */ /* 0x100fe20000000000 */
[----:B------:R-:W-:Y:S01]  /*33e0*/  FMUL R44, R5, R44 ;  /* 0x0000002c052c7220 */ /* 0x000fe20000400000 */
[----:B------:R-:W3:Y:S01]  /*33f0*/  MUFU.EX2 R195, R195 ;  /* 0x000000c300c37308 */ /* 0x000ee20000000800 */
[----:B--2---:R-:W-:Y:S01]  /*3400*/  @!P1 FMUL R194, R194, R194 ;  /* 0x000000c2c2c29220 */ /* 0x004fe20000400000 */
[----:B------:R-:W-:Y:S01]  /*3410*/  @!P3 FMUL R197, R197, 0.5 ;  /* 0x3f000000c5c5b820 */ /* 0x000fe20000400000 */
[----:B------:R-:W-:Y:S01]  /*3420*/  HGMMA.64x96x16.F32 R72, R24, gdesc[UR12].tnspB, R72, gsb0 ;  /* 0x4160000c18487df0 */ /* 0x000fe20008000848 */
[----:B------:R-:W-:Y:S01]  /*3430*/  UIADD3 UR14, UR17, 0xc0, URZ ;  /* 0x000000c0110e7890 */ /* 0x000fe2000fffe03f */
[----:B------:R-:W-:Y:S01]  /*3440*/  FADD R5, R48, -R58 ;  /* 0x8000003a30057221 */ /* 0x000fe20000000000 */
[----:B------:R-:W-:Y:S01]  /*3450*/  UMOV UR15, 0x80000020 ;  /* 0x80000020000f7882 */ /* 0x000fe20000000000 */
[----:B------:R-:W-:Y:S01]  /*3460*/  FADD R6, R51, -R59 ;  /* 0x8000003b33067221 */ /* 0x000fe20000000000 */
[----:B------:R-:W2:Y:S01]  /*3470*/  MUFU.EX2 R197, R197 ;  /* 0x000000c500c57308 */ /* 0x000ea20000000800 */
[----:B-1----:R-:W-:Y:S01]  /*3480*/  @!P6 FMUL R193, R193, R193 ;  /* 0x000000c1c1c1e220 */ /* 0x002fe20000400000 */
[----:B------:R-:W-:Y:S01]  /*3490*/  FSETP.GEU.AND P6, PT, R57, -126, PT ;  /* 0xc2fc00003900780b */ /* 0x000fe20003fce000 */
[----:B------:R-:W-:-:S04]  /*34a0*/  FMUL R60, R60, UR13 ;  /* 0x0000000d3c3c7c20 */ /* 0x000fc80008400000 */
[----:B------:R-:W-:Y:S01]  /*34b0*/  FMUL R45, R60, R45 ;  /* 0x0000002d3c2d7220 */ /* 0x000fe20000400000 */
[----:B---3--:R-:W-:-:S07]  /*34c0*/  @!P5 FMUL R195, R195, R195 ;  /* 0x000000c3c3c3d220 */ /* 0x008fce0000400000 */
[----:B------:R-:W-:Y:S01]  /*34d0*/  @!P6 FMUL R57, R57, 0.5 ;  /* 0x3f0000003939e820 */ /* 0x000fe20000400000 */
[----:B--2---:R-:W-:-:S05]  /*34e0*/  @!P3 FMUL R197, R197, R197 ;  /* 0x000000c5c5c5b220 */ /* 0x004fca0000400000 */
[----:B------:R-:W1:Y:S02]  /*34f0*/  MUFU.EX2 R57, R57 ;  /* 0x0000003900397308 */ /* 0x000e640000000800 */
[----:B-1----:R-:W-:Y:S01]  /*3500*/  @!P6 FMUL R57, R57, R57 ;  /* 0x000000393939e220 */ /* 0x002fe20000400000 */
[----:B------:R-:W-:Y:S02]  /*3510*/  WARPGROUP.DEPBAR.LE gsb0, 0x0 ;  /* 0x00008000000079c5 */ /* 0x000fe40000010000 */
[----:B------:R-:W-:Y:S01]  /*3520*/  FMUL R24, R13, R10 ;  /* 0x0000000a0d187220 */ /* 0x000fe20000400000 */
[----:B------:R-:W-:Y:S01]  /*3530*/  FADD R10, R41, -R15 ;  /* 0x8000000f290a7221 */ /* 0x000fe20000000000 */
[----:B------:R-:W-:Y:S01]  /*3540*/  FMUL R13, R172, R11 ;  /* 0x0000000bac0d7220 */ /* 0x000fe20000400000 */
[----:B------:R-:W-:Y:S01]  /*3550*/  FADD R11, R42, -R14 ;  /* 0x8000000e2a0b7221 */ /* 0x000fe20000000000 */
[----:B------:R-:W-:Y:S01]  /*3560*/  F2FP.F16.F32.PACK_AB R25, R195, R194 ;  /* 0x000000c2c319723e */ /* 0x000fe200000000ff */
[----:B------:R-:W-:Y:S01]  /*3570*/  FMUL R14, R17, R10 ;  /* 0x0000000a110e7220 */ /* 0x000fe20000400000 */
[----:B------:R-:W-:Y:S01]  /*3580*/  F2FP.F16.F32.PACK_AB R10, R24, R19 ;  /* 0x00000013180a723e */ /* 0x000fe200000000ff */
[----:B------:R-:W-:Y:S01]  /*3590*/  FMUL R4, R4, R11 ;  /* 0x0000000b04047220 */ /* 0x000fe20000400000 */
[----:B------:R-:W-:Y:S01]  /*35a0*/  F2FP.F16.F32.PACK_AB R24, R193, R192 ;  /* 0x000000c0c118723e */ /* 0x000fe200000000ff */
[----:B------:R-:W-:Y:S01]  /*35b0*/  FMUL R192, R192, UR13 ;  /* 0x0000000dc0c07c20 */ /* 0x000fe20008400000 */
[----:B------:R-:W-:Y:S01]  /*35c0*/  F2FP.F16.F32.PACK_AB R26, R197, R196 ;  /* 0x000000c4c51a723e */ /* 0x000fe200000000ff */
[----:B------:R-:W-:Y:S01]  /*35d0*/  FMUL R193, R193, UR13 ;  /* 0x0000000dc1c17c20 */ /* 0x000fe20008400000 */
[----:B------:R-:W-:Y:S01]  /*35e0*/  F2FP.F16.F32.PACK_AB R27, R57, R56 ;  /* 0x00000038391b723e */ /* 0x000fe200000000ff */
[----:B------:R-:W-:Y:S01]  /*35f0*/  FMUL R5, R192, R5 ;  /* 0x00000005c0057220 */ /* 0x000fe20000400000 */
[----:B------:R-:W-:Y:S01]  /*3600*/  F2FP.F16.F32.PACK_AB R16, R21, R4 ;  /* 0x000000041510723e */ /* 0x000fe200000000ff */
[----:B------:R-:W-:Y:S01]  /*3610*/  FADD R4, R49, -R59 ;  /* 0x8000003b31047221 */ /* 0x000fe20000000000 */
[----:B------:R-:W-:Y:S01]  /*3620*/  WARPGROUP.ARRIVE ;  /* 0x00000000000079c5 */ /* 0x000fe20000000000 */
[----:B------:R-:W-:Y:S01]  /*3630*/  FMUL R194, R194, UR13 ;  /* 0x0000000dc2c27c20 */ /* 0x000fe20008400000 */
[----:B------:R-:W-:Y:S01]  /*3640*/  FMUL R195, R195, UR13 ;  /* 0x0000000dc3c37c20 */ /* 0x000fe20008400000 */
[----:B------:R-:W-:Y:S01]  /*3650*/  FMUL R4, R193, R4 ;  /* 0x00000004c1047220 */ /* 0x000fe20000400000 */
[----:B------:R-:W-:Y:S01]  /*3660*/  FMUL R196, R196, UR13 ;  /* 0x0000000dc4c47c20 */ /* 0x000fe20008400000 */
[----:B------:R-:W-:Y:S01]  /*3670*/  FMUL R194, R194, R7 ;  /* 0x00000007c2c27220 */ /* 0x000fe20000400000 */
[----:B------:R-:W-:Y:S01]  /*3680*/  HGMMA.64x96x16.F32 R72, R24, gdesc[UR12].tnspB, R72, gsb0 ;  /* 0x4160000c18487df0 */ /* 0x000fe20008000848 */
[----:B------:R-:W-:Y:S01]  /*3690*/  FMUL R195, R195, R6 ;  /* 0x00000006c3c37220 */ /* 0x000fe20000400000 */
[----:B------:R-:W-:Y:S01]  /*36a0*/  F2FP.F16.F32.PACK_AB R32, R4, R5 ;  /* 0x000000050420723e */ /* 0x000fe200000000ff */
[--C-:B------:R-:W-:Y:S01]  /*36b0*/  FADD R5, R52, -R68.reuse ;  /* 0x8000004434057221 */ /* 0x100fe20000000000 */
[--C-:B------:R-:W-:Y:S01]  /*36c0*/  FADD R4, R53, -R69.reuse ;  /* 0x8000004535047221 */ /* 0x100fe20000000000 */
[----:B------:R-:W-:Y:S01]  /*36d0*/  FMUL R197, R197, UR13 ;  /* 0x0000000dc5c57c20 */ /* 0x000fe20008400000 */
[----:B------:R-:W-:Y:S01]  /*36e0*/  FADD R7, R54, -R68 ;  /* 0x8000004436077221 */ /* 0x000fe20000000000 */
[----:B------:R-:W-:Y:S01]  /*36f0*/  FADD R6, R55, -R69 ;  /* 0x8000004537067221 */ /* 0x000fe20000000000 */
[----:B------:R-:W-:Y:S01]  /*3700*/  FMUL R56, R56, UR13 ;  /* 0x0000000d38387c20 */ /* 0x000fe20008400000 */
[----:B------:R-:W-:Y:S01]  /*3710*/  FMUL R57, R57, UR13 ;  /* 0x0000000d39397c20 */ /* 0x000fe20008400000 */
[----:B------:R-:W-:Y:S01]  /*3720*/  USEL UR14, URZ, 0x1, UP0 ;  /* 0x000000013f0e7887 */ /* 0x000fe20008000000 */
[----:B------:R-:W-:Y:S01]  /*3730*/  FMUL R5, R196, R5 ;  /* 0x00000005c4057220 */ /* 0x000fe20000400000 */
[----:B------:R-:W-:Y:S01]  /*3740*/  FMUL R34, R197, R4 ;  /* 0x00000004c5227220 */ /* 0x000fe20000400000 */
[----:B------:R-:W-:Y:S01]  /*3750*/  FMUL R7, R56, R7 ;  /* 0x0000000738077220 */ /* 0x000fe20000400000 */
[----:B------:R-:W-:Y:S01]  /*3760*/  FMUL R36, R57, R6 ;  /* 0x0000000639247220 */ /* 0x000fe20000400000 */
[----:B------:R-:W-:Y:S01]  /*3770*/  ULOP3.LUT UR22, UR22, UR14, URZ, 0x3c, !UPT ;  /* 0x0000000e16167292 */ /* 0x000fe2000f8e3c3f */
[----:B------:R-:W-:-:S02]  /*3780*/  F2FP.F16.F32.PACK_AB R12, R13, R38 ;  /* 0x000000260d0c723e */ /* 0x000fc400000000ff */
[----:B------:R-:W-:Y:S02]  /*3790*/  F2FP.F16.F32.PACK_AB R6, R34, R5 ;  /* 0x000000052206723e */ /* 0x000fe400000000ff */
[----:B------:R-:W-:Y:S02]  /*37a0*/  F2FP.F16.F32.PACK_AB R14, R14, R9 ;  /* 0x000000090e0e723e */ /* 0x000fe400000000ff */
[----:B------:R-:W-:Y:S02]  /*37b0*/  F2FP.F16.F32.PACK_AB R4, R195, R194 ;  /* 0x000000c2c304723e */ /* 0x000fe400000000ff */
[----:B------:R-:W-:Y:S01]  /*37c0*/  F2FP.F16.F32.PACK_AB R34, R36, R7 ;  /* 0x000000072422723e */ /* 0x000fe200000000ff */
[----:B------:R-:W-:Y:S02]  /*37d0*/  WARPGROUP.DEPBAR.LE gsb0, 0x0 ;  /* 0x00008000000079c5 */ /* 0x000fe40000010000 */
[----:B------:R-:W-:Y:S02]  /*37e0*/  F2FP.F16.F32.PACK_AB R24, R45, R44 ;  /* 0x0000002c2d18723e */ /* 0x000fe400000000ff */
[----:B------:R-:W-:Y:S01]  /*37f0*/  F2FP.F16.F32.PACK_AB R26, R62, R23 ;  /* 0x000000173e1a723e */ /* 0x000fe200000000ff */
[----:B------:R-:W-:Y:S06]  /*3800*/  @P2 BRA `(.L_x_24) ;  /* 0x0000000000182947 */ /* 0x000fec0003800000 */
[----:B------:R-:W-:Y:S01]  /*3810*/  ULEA UR14, UR37, UR38, 0x1 ;  /* 0x00000026250e7291 */ /* 0x000fe2000f8e083f */
[----:B------:R-:W-:-:S03]  /*3820*/  IMAD.U32 R5, RZ, RZ, UR22 ;  /* 0x00000016ff057e24 */ /* 0x000fc6000f8e00ff */
[----:B------:R-:W-:Y:S02]  /*3830*/  ULEA UR14, UR14, UR36, 0x3 ;  /* 0x000000240e0e7291 */ /* 0x000fe4000f8e183f */
[----:B------:R-:W-:-:S07]  /*3840*/  SHF.L.U32 R5, R5, 0x1f, RZ ;  /* 0x0000001f05057819 */ /* 0x000fce00000006ff */
[----:B------:R-:W1:Y:S02]  /*3850*/  SYNCS.PHASECHK.TRANS64.TRYWAIT P1, [UR14+0x284a0], R5 ;  /* 0x0284a005ff0075a7 */ /* 0x000e64000802014e */
[----:B-1----:R-:W-:Y:S05]  /*3860*/  @!P1 BRA `(.L_x_25) ;  /* 0x0000006c001c9947 */ /* 0x002fea0003800000 */
.L_x_24:
[----:B------:R2:W-:Y:S04]  /*3870*/  STS [R3+0xc000], R20 ;  /* 0x00c0001403007388 */ /* 0x0005e80000000800 */
        /* <DEDUP_REMOVED lines=14> */
[----:B------:R2:W-:Y:S01]  /*3960*/  STS [R3+0xc780], R34 ;  /* 0x00c7802203007388 */ /* 0x0005e20000000800 */
[----:B------:R-:W-:Y:S01]  /*3970*/  @!PT LDS RZ, [RZ] ;  /* 0x00000000fffff984 */ /* 0x000fe20000000800 */
[----:B------:R-:W-:Y:S01]  /*3980*/  @!PT LDS RZ, [RZ] ;  /* 0x00000000fffff984 */ /* 0x000fe20000000800 */
[----:B------:R-:W-:Y:S01]  /*3990*/  @!PT LDS RZ, [RZ] ;  /* 0x00000000fffff984 */ /* 0x000fe20000000800 */
[----:B------:R-:W-:Y:S01]  /*39a0*/  @!PT LDS RZ, [RZ] ;  /* 0x00000000fffff984 */ /* 0x000fe20000000800 */
[----:B------:R3:W-:Y:S06]  /*39b0*/  MEMBAR.ALL.CTA ;  /* 0x0000000000007992 */ /* 0x0007ec0000008000 */
[----:B---3--:R-:W3:Y:S01]  /*39c0*/  FENCE.VIEW.ASYNC.S ;  /* 0x00000000000073c6 */ /* 0x008ee20000000000 */
[----:B------:R-:W-:Y:S05]  /*39d0*/  @P2 BRA `(.L_x_26) ;  /* 0x0000000000242947 */ /* 0x000fea0003800000 */
[----:B------:R-:W-:Y:S02]  /*39e0*/  USHF.L.U32 UR14, UR37, 0x1, URZ ;  /* 0x00000001250e7899 */ /* 0x000fe4000800063f */
[----:B------:R-:W-:Y:S02]  /*39f0*/  UIADD3 UR37, UR37, 0x1, URZ ;  /* 0x0000000125257890 */ /* 0x000fe4000fffe03f */
[----:B------:R-:W-:Y:S02]  /*3a00*/  ULOP3.LUT UR14, UR14, 0xfffffffe, UR27, 0xe2, !UPT ;  /* 0xfffffffe0e0e7892 */ /* 0x000fe4000f8ee21b */
[----:B------:R-:W-:Y:S02]  /*3a10*/  UISETP.NE.AND UP0, UPT, UR37, 0x2, UPT ;  /* 0x000000022500788c */ /* 0x000fe4000bf05270 */
[----:B------:R-:W-:Y:S02]  /*3a20*/  ULEA UR14, UR14, UR36, 0x3 ;  /* 0x000000240e0e7291 */ /* 0x000fe4000f8e183f */
[----:B------:R-:W-:-:S07]  /*3a30*/  USEL UR37, UR37, URZ, UP0 ;  /* 0x0000003f25257287 */ /* 0x000fce0008000000 */
[----:B---3--:R-:W-:Y:S01]  /*3a40*/  SYNCS.ARRIVE.TRANS64.A1T0 RZ, [UR14+0x284a0], RZ ;  /* 0x0284a0ffffff79a7 */ /* 0x008fe2000810000e */
[----:B------:R-:W-:-:S04]  /*3a50*/  USEL UR14, URZ, 0x1, UP0 ;  /* 0x000000013f0e7887 */ /* 0x000fc80008000000 */
[----:B------:R-:W-:-:S12]  /*3a60*/  ULOP3.LUT UR22, UR22, UR14, URZ, 0x3c, !UPT ;  /* 0x0000000e16167292 */ /* 0x000fd8000f8e3c3f */
.L_x_26:
[----:B------:R-:W-:-:S06]  /*3a70*/  UISETP.NE.AND UP0, UPT, UR9, 0x1, UPT ;  /* 0x000000010900788c */ /* 0x000fcc000bf05270 */
[----:B------:R-:W-:-:S13]  /*3a80*/  PLOP3.LUT P1, PT, PT, PT, UP0, 0x80, 0x0 ;  /* 0x000000000000781c */ /* 0x000fda0003f2f008 */
[----:B------:R-:W-:Y:S05]  /*3a90*/  @!P1 BRA `(.L_x_27) ;  /* 0x0000000000bc9947 */ /* 0x000fea0003800000 */
[----:B------:R-:W-:Y:S01]  /*3aa0*/  UIADD3 UR14, UR36, 0xc000, URZ ;  /* 0x0000c000240e7890 */ /* 0x000fe2000fffe03f */
[----:B---3--:R-:W-:Y:S01]  /*3ab0*/  WARPGROUP.ARRIVE ;  /* 0x00000000000079c5 */ /* 0x008fe20000000000 */
[----:B------:R-:W-:Y:S02]  /*3ac0*/  UIMAD UR25, UR25, 0x300, UR31 ;  /* 0x00000300191978a4 */ /* 0x000fe4000f8e021f */
[----:B------:R-:W-:Y:S01]  /*3ad0*/  USHF.R.U32.HI UR14, URZ, 0x4, UR14 ;  /* 0x000000043f0e7899 */ /* 0x000fe2000801160e */
[----:B------:R-:W-:Y:S01]  /*3ae0*/  UMOV UR19, 0x80000020 ;  /* 0x8000002000137882 */ /* 0x000fe20000000000 */
[----:B------:R-:W-:Y:S02]  /*3af0*/  UMOV UR17, 0x40 ;  /* 0x0000004000117882 */ /* 0x000fe40000000000 */
[----:B------:R-:W-:Y:S01]  /*3b00*/  ULOP3.LUT UR14, UR14, 0x3fff, URZ, 0xc0, !UPT ;  /* 0x00003fff0e0e7892 */ /* 0x000fe2000f8ec03f */
[----:B------:R-:W-:Y:S01]  /*3b10*/  UMOV UR18, UR25 ;  /* 0x0000001900127c82 */ /* 0x000fe20008000000 */
[----:B------:R-:W-:-:S02]  /*3b20*/  UISETP.NE.AND UP0, UPT, UR10, 0x3, UPT ;  /* 0x000000030a00788c */ /* 0x000fc4000bf05270 */
[----:B------:R-:W-:-:S04]  /*3b30*/  ULOP3.LUT UR14, UR14, 0x80000, URZ, 0xfc, !UPT ;  /* 0x000800000e0e7892 */ /* 0x000fc8000f8efc3f */
[----:B------:R-:W-:Y:S01]  /*3b40*/  ULEA UR14, UR9, UR14, 0x9 ;  /* 0x0000000e090e7291 */ /* 0x000fe2000f8e483f */
[----:B------:R-:W-:-:S06]  /*3b50*/  PLOP3.LUT P2, PT, PT, PT, UP0, 0x80, 0x0 ;  /* 0x000000000000781c */ /* 0x000fcc0003f4f008 */
[----:B------:R-:W-:Y:S02]  /*3b60*/  UMOV UR16, UR14 ;  /* 0x0000000e00107c82 */ /* 0x000fe40008000000 */
[----:B------:R-:W-:Y:S01]  /*3b70*/  HGMMA.64x96x16.F32 R120, gdesc[UR16].tnspB, R120, gsb0 ;  /* 0x41600000107879f0 */ /* 0x000fe20008000878 */
[----:B------:R-:W-:Y:S02]  /*3b80*/  UIADD3 UR18, UR25, 0x40, URZ ;  /* 0x0000004019127890 */ /* 0x000fe4000fffe03f */
[----:B------:R-:W-:Y:S01]  /*3b90*/  UIADD3 UR16, UR14, 0x10, URZ ;  /* 0x000000100e107890 */ /* 0x000fe2000fffe03f */
[----:B------:R-:W-:Y:S01]  /*3ba0*/  UMOV UR19, 0x80000020 ;  /* 0x8000002000137882 */ /* 0x000fe20000000000 */
[----:B------:R-:W-:Y:S01]  /*3bb0*/  UMOV UR17, 0x40 ;  /* 0x0000004000117882 */ /* 0x000fe20000000000 */
[----:B------:R-:W-:Y:S02]  /*3bc0*/  WARPGROUP.DEPBAR.LE gsb0, 0x0 ;  /* 0x00008000000079c5 */ /* 0x000fe40000010000 */
[----:B------:R-:W-:-:S06]  /*3bd0*/  WARPGROUP.ARRIVE ;  /* 0x00000000000079c5 */ /* 0x000fcc0000000000 */
        /* <DEDUP_REMOVED lines=14> */
[----:B------:R-:W-:Y:S03]  /*3cc0*/  HGMMA.64x96x16.F32 R120, gdesc[UR16].tnspB, R120, gsb0 ;  /* 0x41600000107879f0 */ /* 0x000fe60008000878 */
[----:B------:R-:W-:Y:S02]  /*3cd0*/  WARPGROUP.DEPBAR.LE gsb0, 0x0 ;  /* 0x00008000000079c5 */ /* 0x000fe40000010000 */
[----:B------:R-:W-:Y:S05]  /*3ce0*/  @!P2 BRA `(.L_x_28) ;  /* 0x000000000004a947 */ /* 0x000fea0003800000 */
[----:B------:R-:W-:Y:S01]  /*3cf0*/  BPT.TRAP 0x1 ;  /* 0x000000040000795c */ /* 0x000fe20000300000 */
.L_x_28:
[----:B------:R-:W-:Y:S01]  /*3d00*/  ULEA UR14, UR6, UR36, 0x3 ;  /* 0x00000024060e7291 */ /* 0x000fe2000f8e183f */
[----:B--2---:R-:W-:-:S05]  /*3d10*/  IMAD.U32 R4, RZ, RZ, UR20 ;  /* 0x00000014ff047e24 */ /* 0x004fca000f8e00ff */
[----:B------:R-:W-:-:S04]  /*3d20*/  SHF.L.U32 R4, R4, 0x1f, RZ ;  /* 0x0000001f04047819 */ /* 0x000fc800000006ff */
[----:B------:R-:W2:Y:S02]  /*3d30*/  SYNCS.PHASECHK.TRANS64.TRYWAIT P1, [UR14+0x28490], R4 ;  /* 0x02849004ff0075a7 */ /* 0x000ea4000802014e */
[----:B--2---:R-:W-:Y:S05]  /*3d40*/  @!P1 BRA `(.L_x_29) ;  /* 0x0000006400fc9947 */ /* 0x004fea0003800000 */
.L_x_136:
[----:B------:R-:W-:Y:S05]  /*3d50*/  @!P2 BRA `(.L_x_30) ;  /* 0x000000000004a947 */ /* 0x000fea0003800000 */
[----:B------:R-:W-:Y:S01]  /*3d60*/  BPT.TRAP 0x1 ;  /* 0x000000040000795c */ /* 0x000fe20000300000 */
.L_x_30:
[----:B------:R-:W-:Y:S01]  /*3d70*/  SYNCS.ARRIVE.TRANS64.A1T0 RZ, [UR14+0x28480], RZ ;  /* 0x028480ffffff79a7 */ /* 0x000fe2000810000e */
[----:B------:R-:W-:Y:S05]  /*3d80*/  BRA `(.L_x_31) ;  /* 0x0000001000c47947 */ /* 0x000fea0003800000 */
.L_x_27:
[----:B------:R-:W-:Y:S01]  /*3d90*/  ULEA UR14, UR37, UR38, 0x1 ;  /* 0x00000026250e7291 */ /* 0x000fe2000f8e083f */
[----:B--2---:R-:W-:-:S03]  /*3da0*/  IMAD.U32 R4, RZ, RZ, UR22 ;  /* 0x00000016ff047e24 */ /* 0x004fc6000f8e00ff */
[----:B------:R-:W-:Y:S02]  /*3db0*/  ULEA UR14, UR14, UR26, 0x3 ;  /* 0x0000001a0e0e7291 */ /* 0x000fe4000f8e183f */
[----:B------:R-:W-:-:S07]  /*3dc0*/  SHF.L.U32 R4, R4, 0x1f, RZ ;  /* 0x0000001f04047819 */ /* 0x000fce00000006ff */
[----:B---3--:R-:W2:Y:S02]  /*3dd0*/  SYNCS.PHASECHK.TRANS64.TRYWAIT P1, [UR14], R4 ;  /* 0x00000004ff0075a7 */ /* 0x008ea4000802014e */
[----:B--2---:R-:W-:Y:S05]  /*3de0*/  @!P1 BRA `(.L_x_32) ;  /* 0x0000006400ec9947 */ /* 0x004fea0003800000 */
.L_x_137:
[----:B------:R-:W-:Y:S01]  /*3df0*/  UIADD3 UR14, UR36, 0xc000, URZ ;  /* 0x0000c000240e7890 */ /* 0x000fe2000fffe03f */
[----:B-1----:R-:W-:Y:S01]  /*3e00*/  WARPGROUP.ARRIVE ;  /* 0x00000000000079c5 */ /* 0x002fe20000000000 */
[----:B------:R-:W-:Y:S02]  /*3e10*/  ULOP3.LUT UR32, UR21, 0x2, URZ, 0x3c, !UPT ;  /* 0x0000000215207892 */ /* 0x000fe4000f8e3c3f */
[----:B------:R-:W-:Y:S02]  /*3e20*/  USHF.R.U32.HI UR14, URZ, 0x4, UR14 ;  /* 0x000000043f0e7899 */ /* 0x000fe4000801160e */
[----:B------:R-:W-:Y:S02]  /*3e30*/  ULOP3.LUT UR33, UR30, 0x1000000, URZ, 0xfc, !UPT ;  /* 0x010000001e217892 */ /* 0x000fe4000f8efc3f */
[----:B------:R-:W-:Y:S02]  /*3e40*/  ULOP3.LUT UR15, UR14, 0x3fff, URZ, 0xc0, !UPT ;  /* 0x00003fff0e0f7892 */ /* 0x000fe4000f8ec03f */
[----:B------:R-:W-:-:S02]  /*3e50*/  UIMAD UR18, UR32, 0x300, UR33 ;  /* 0x00000300201278a4 */ /* 0x000fc4000f8e0221 */
[----:B------:R-:W-:Y:S01]  /*3e60*/  ULOP3.LUT UR14, UR15, 0x400000, URZ, 0xfc, !UPT ;  /* 0x004000000f0e7892 */ /* 0x000fe2000f8efc3f */
[----:B------:R-:W-:Y:S01]  /*3e70*/  UMOV UR19, 0x80000020 ;  /* 0x8000002000137882 */ /* 0x000fe20000000000 */
[----:B------:R-:W-:Y:S01]  /*3e80*/  UMOV UR17, 0x8 ;  /* 0x0000000800117882 */ /* 0x000fe20000000000 */
[----:B------:R-:W-:Y:S02]  /*3e90*/  UIADD3 UR30, UR33, 0x40, URZ ;  /* 0x00000040211e7890 */ /* 0x000fe4000fffe03f */
[----:B------:R-:W-:Y:S02]  /*3ea0*/  ULOP3.LUT UR15, UR15, 0x80000, URZ, 0xfc, !UPT ;  /* 0x000800000f0f7892 */ /* 0x000fe4000f8efc3f */
[----:B------:R-:W-:Y:S01]  /*3eb0*/  UMOV UR16, UR14 ;  /* 0x0000000e00107c82 */ /* 0x000fe20008000000 */
[----:B------:R-:W-:Y:S01]  /*3ec0*/  UIMAD UR32, UR32, 0x300, UR30 ;  /* 0x00000300202078a4 */ /* 0x000fe2000f8e021e */
[----:B------:R-:W-:Y:S01]  /*3ed0*/  HGMMA.64x96x16.F32 R24, gdesc[UR16].tnspA.tnspB, RZ, !UPT, gsb0 ;  /* 0x61600000101879f0 */ /* 0x000fe2000c0008ff */
[----:B------:R-:W-:Y:S01]  /*3ee0*/  UIADD3 UR16, UR14, 0x80, URZ ;  /* 0x000000800e107890 */ /* 0x000fe2000fffe03f */
[----:B------:R-:W-:Y:S01]  /*3ef0*/  UMOV UR19, 0x80000020 ;  /* 0x8000002000137882 */ /* 0x000fe20000000000 */
[----:B------:R-:W-:Y:S01]  /*3f00*/  UMOV UR17, 0x8 ;  /* 0x0000000800117882 */ /* 0x000fe20000000000 */
[----:B------:R-:W-:-:S02]  /*3f10*/  UIMAD UR30, UR21, 0x300, UR30 ;  /* 0x00000300151e78a4 */ /* 0x000fc4000f8e021e */
[----:B------:R-:W-:Y:S01]  /*3f20*/  UMOV UR18, UR32 ;  /* 0x0000002000127c82 */ /* 0x000fe20008000000 */
[----:B------:R-:W-:Y:S02]  /*3f30*/  UIMAD UR25, UR25, 0x300, UR31 ;  /* 0x00000300191978a4 */ /* 0x000fe4000f8e021f */
[----:B------:R-:W-:-:S06]  /*3f40*/  UISETP.NE.AND UP0, UPT, UR10, 0x3, UPT ;  /* 0x000000030a00788c */ /* 0x000fcc000bf05270 */
[----:B------:R-:W-:Y:S01]  /*3f50*/  PLOP3.LUT P1, PT, PT, PT, UP0, 0x80, 0x0 ;  /* 0x000000000000781c */ /* 0x000fe20003f2f008 */
[----:B------:R-:W-:Y:S02]  /*3f60*/  WARPGROUP.DEPBAR.LE gsb0, 0x0 ;  /* 0x00008000000079c5 */ /* 0x000fe40000010000 */
[----:B------:R-:W-:-:S06]  /*3f70*/  WARPGROUP.ARRIVE ;  /* 0x00000000000079c5 */ /* 0x000fcc0000000000 */
[----:B------:R-:W-:Y:S01]  /*3f80*/  HGMMA.64x96x16.F32 R24, gdesc[UR16].tnspA.tnspB, R24, gsb0 ;  /* 0x61600000101879f0 */ /* 0x000fe20008000818 */
[----:B------:R-:W-:Y:S02]  /*3f90*/  UIADD3 UR18, UR32, 0x40, URZ ;  /* 0x0000004020127890 */ /* 0x000fe4000fffe03f */
[----:B------:R-:W-:Y:S01]  /*3fa0*/  UIADD3 UR16, UR14, 0x100, URZ ;  /* 0x000001000e107890 */ /* 0x000fe2000fffe03f */
[----:B------:R-:W-:Y:S01]  /*3fb0*/  UMOV UR19, 0x80000020 ;  /* 0x8000002000137882 */ /* 0x000fe20000000000 */
[----:B------:R-:W-:Y:S01]  /*3fc0*/  UMOV UR17, 0x8 ;  /* 0x0000000800117882 */ /* 0x000fe20000000000 */
        /* <DEDUP_REMOVED lines=10> */
[----:B------:R-:W-:Y:S02]  /*4070*/  UIMAD UR18, UR21, 0x300, UR33 ;  /* 0x00000300151278a4 */ /* 0x000fe4000f8e0221 */
[----:B------:R-:W-:Y:S01]  /*4080*/  UIADD3 UR16, UR14, 0x200, URZ ;  /* 0x000002000e107890 */ /* 0x000fe2000fffe03f */
[----:B------:R-:W-:Y:S01]  /*4090*/  UMOV UR19, 0x80000020 ;  /* 0x8000002000137882 */ /* 0x000fe20000000000 */
[----:B------:R-:W-:Y:S01]  /*40a0*/  UMOV UR17, 0x8 ;  /* 0x0000000800117882 */ /* 0x000fe20000000000 */
[----:B------:R-:W-:Y:S02]  /*40b0*/  WARPGROUP.DEPBAR.LE gsb0, 0x0 ;  /* 0x00008000000079c5 */ /* 0x000fe40000010000 */
[----:B------:R-:W-:-:S06]  /*40c0*/  WARPGROUP.ARRIVE ;  /* 0x00000000000079c5 */ /* 0x000fcc0000000000 */
[----:B------:R-:W-:Y:S01]  /*40d0*/  HGMMA.64x96x16.F32 R24, gdesc[UR16].tnspA.tnspB, R24, gsb0 ;  /* 0x61600000101879f0 */ /* 0x000fe20008000818 */
[----:B------:R-:W-:Y:S01]  /*40e0*/  UIADD3 UR16, UR14, 0x280, URZ ;  /* 0x000002800e107890 */ /* 0x000fe2000fffe03f */
[----:B------:R-:W-:Y:S01]  /*40f0*/  UMOV UR18, UR30 ;  /* 0x0000001e00127c82 */ /* 0x000fe20008000000 */
        /* <DEDUP_REMOVED lines=16> */
[----:B------:R-:W-:-:S04]  /*4200*/  USHF.L.U32 UR14, UR37, 0x1, URZ ;  /* 0x00000001250e7899 */ /* 0x000fc8000800063f */
[----:B------:R-:W-:-:S04]  /*4210*/  ULOP3.LUT UR27, UR14, 0xfffffffe, UR27, 0xe2, !UPT ;  /* 0xfffffffe0e1b7892 */ /* 0x000fc8000f8ee21b */
[----:B------:R-:W-:Y:S01]  /*4220*/  ULEA UR26, UR27, UR26, 0x3 ;  /* 0x0000001a1b1a7291 */ /* 0x000fe2000f8e183f */
        /* <DEDUP_REMOVED lines=32> */
[----:B------:R-:W-:Y:S01]  /*4430*/  SYNCS.ARRIVE.TRANS64.A1T0 RZ, [UR26], RZ ;  /* 0x000000ffffff79a7 */ /* 0x000fe2000810001a */
[----:B------:R-:W-:Y:S05]  /*4440*/  @!P1 BRA `(.L_x_33) ;  /* 0x0000000000049947 */ /* 0x000fea0003800000 */
[----:B------:R-:W-:Y:S01]  /*4450*/  BPT.TRAP 0x1 ;  /* 0x000000040000795c */ /* 0x000fe20000300000 */
.L_x_33:
[----:B------:R-:W-:Y:S01]  /*4460*/  ULEA UR18, UR6, UR36, 0x3 ;  /* 0x0000002406127291 */ /* 0x000fe2000f8e183f */
[----:B------:R-:W-:-:S05]  /*4470*/  IMAD.U32 R4, RZ, RZ, UR20 ;  /* 0x00000014ff047e24 */ /* 0x000fca000f8e00ff */
[----:B------:R-:W-:-:S04]  /*4480*/  SHF.L.U32 R4, R4, 0x1f, RZ ;  /* 0x0000001f04047819 */ /* 0x000fc800000006ff */
[----:B------:R-:W1:Y:S02]  /*4490*/  SYNCS.PHASECHK.TRANS64.TRYWAIT P2, [UR18+0x28490], R4 ;  /* 0x02849004ff0075a7 */ /* 0x000e640008040152 */
[----:B-1----:R-:W-:Y:S05]  /*44a0*/  @!P2 BRA `(.L_x_34) ;  /* 0x000000600054a947 */ /* 0x002fea0003800000 */
.L_x_138:
[----:B------:R-:W2:Y:S01]  /*44b0*/  S2UR UR16, SR_SWINHI ;  /* 0x00000000001079c3 */ /* 0x000ea20000002f00 */
[----:B------:R-:W-:-:S04]  /*44c0*/  UIMAD UR14, UR6, 0x1800, URZ ;  /* 0x00001800060e78a4 */ /* 0x000fc8000f8e023f */
[----:B------:R-:W-:Y:S02]  /*44d0*/  USHF.R.S32.HI UR17, URZ, 0x1f, UR14 ;  /* 0x0000001f3f117899 */ /* 0x000fe4000801140e */
[----:B------:R-:W-:-:S04]  /*44e0*/  IADD3 R182, P2, R2, UR14, RZ ;  /* 0x0000000e02b67c10 */ /* 0x000fc8000ff5e0ff */
[----:B-1----:R-:W-:Y:S01]  /*44f0*/  LEA.HI.X.SX32 R5, R2, UR17, 0x1, P2 ;  /* 0x0000001102057c11 */ /* 0x002fe200090f0eff */
[----:B------:R-:W-:Y:S01]  /*4500*/  UMOV UR14, UR36 ;  /* 0x00000024000e7c82 */ /* 0x000fe20008000000 */
[----:B--2---:R-:W-:Y:S01]  /*4510*/  UMOV UR15, UR16 ;  /* 0x00000010000f7c82 */ /* 0x004fe20008000000 */
[----:B------:R-:W-:-:S04]  /*4520*/  LEA R183, P2, R182, UR14, 0x2 ;  /* 0x0000000eb6b77c11 */ /* 0x000fc8000f8410ff */
[----:B------:R-:W-:Y:S02]  /*4530*/  LEA.HI.X R182, R182, UR15, R5, 0x2, P2 ;  /* 0x0000000fb6b67c11 */ /* 0x000fe400090f1405 */
[C---:B------:R-:W-:Y:S02]  /*4540*/  IADD3 R7, P5, R183.reuse, 0x1c000, RZ ;  /* 0x0001c000b7077810 */ /* 0x040fe40007fbe0ff */
[C---:B------:R-:W-:Y:S02]  /*4550*/  IADD3 R179, P2, R183.reuse, 0x1cc00, RZ ;  /* 0x0001cc00b7b37810 */ /* 0x040fe40007f5e0ff */
[C---:B------:R-:W-:Y:S02]  /*4560*/  IADD3 R177, P4, R183.reuse, 0x1c020, RZ ;  /* 0x0001c020b7b17810 */ /* 0x040fe40007f9e0ff */
[----:B------:R-:W-:Y:S02]  /*4570*/  IADD3 R175, P3, R183, 0x1cc20, RZ ;  /* 0x0001cc20b7af7810 */ /* 0x000fe40007f7e0ff */
[----:B------:R-:W-:-:S02]  /*4580*/  LOP3.LUT R6, R7, 0x380, RZ, 0xc0, !PT ;  /* 0x0000038007067812 */ /* 0x000fc400078ec0ff */
[----:B------:R-:W-:Y:S02]  /*4590*/  LOP3.LUT R178, R179, 0x380, RZ, 0xc0, !PT ;  /* 0x00000380b3b27812 */ /* 0x000fe400078ec0ff */
[----:B------:R-:W-:Y:S02]  /*45a0*/  LOP3.LUT R176, R177, 0x380, RZ, 0xc0, !PT ;  /* 0x00000380b1b07812 */ /* 0x000fe400078ec0ff */
[----:B------:R-:W-:Y:S02]  /*45b0*/  LOP3.LUT R174, R175, 0x380, RZ, 0xc0, !PT ;  /* 0x00000380afae7812 */ /* 0x000fe400078ec0ff */
[----:B------:R-:W-:Y:S02]  /*45c0*/  SHF.R.U64 R6, R6, 0x3, RZ ;  /* 0x0000000306067819 */ /* 0x000fe400000012ff */
[----:B------:R-:W-:Y:S02]  /*45d0*/  SHF.R.U64 R178, R178, 0x3, RZ ;  /* 0x00000003b2b27819 */ /* 0x000fe400000012ff */
[----:B------:R-:W-:-:S02]  /*45e0*/  SHF.R.U64 R176, R176, 0x3, RZ ;  /* 0x00000003b0b07819 */ /* 0x000fc400000012ff */
[----:B------:R-:W-:Y:S02]  /*45f0*/  SHF.R.U64 R174, R174, 0x3, RZ ;  /* 0x00000003aeae7819 */ /* 0x000fe400000012ff */
[----:B------:R-:W-:Y:S01]  /*4600*/  LOP3.LUT R6, R6, R7, RZ, 0x3c, !PT ;  /* 0x0000000706067212 */ /* 0x000fe200078e3cff */
[--C-:B------:R-:W-:Y:S01]  /*4610*/  IMAD.X R7, RZ, RZ, R182.reuse, P5 ;  /* 0x000000ffff077224 */ /* 0x100fe200028e06b6 */
[----:B------:R-:W-:Y:S01]  /*4620*/  LOP3.LUT R178, R178, R179, RZ, 0x3c, !PT ;  /* 0x000000b3b2b27212 */ /* 0x000fe200078e3cff */
[--C-:B------:R-:W-:Y:S01]  /*4630*/  IMAD.X R179, RZ, RZ, R182.reuse, P2 ;  /* 0x000000ffffb37224 */ /* 0x100fe200010e06b6 */
[C---:B------:R-:W-:Y:S02]  /*4640*/  IADD3 R173, P6, R183.reuse, 0x1c040, RZ ;  /* 0x0001c040b7ad7810 */ /* 0x040fe40007fde0ff */
[----:B------:R-:W-:Y:S01]  /*4650*/  LOP3.LUT R176, R176, R177, RZ, 0x3c, !PT ;  /* 0x000000b1b0b07212 */ /* 0x000fe200078e3cff */
[----:B------:R-:W-:Y:S01]  /*4660*/  IMAD.X R177, RZ, RZ, R182, P4 ;  /* 0x000000ffffb17224 */ /* 0x000fe200020e06b6 */
[C---:B------:R-:W-:Y:S01]  /*4670*/  IADD3 R171, P5, R183.reuse, 0x1cc40, RZ ;  /* 0x0001cc40b7ab7810 */ /* 0x040fe20007fbe0ff */
[----:B------:R1:W-:Y:S01]  /*4680*/  ST.E desc[UR28][R6.64], R24 ;  /* 0x0000001806007985 */ /* 0x0003e2000c10191c */
[----:B------:R-:W-:-:S02]  /*4690*/  IADD3 R169, P2, R183, 0x1c060, RZ ;  /* 0x0001c060b7a97810 */ /* 0x000fc40007f5e0ff */
[----:B------:R-:W-:Y:S01]  /*46a0*/  LOP3.LUT R174, R174, R175, RZ, 0x3c, !PT ;  /* 0x000000afaeae7212 */ /* 0x000fe200078e3cff */
[----:B------:R-:W-:Y:S01]  /*46b0*/  IMAD.X R175, RZ, RZ, R182, P3 ;  /* 0x000000ffffaf7224 */ /* 0x000fe200018e06b6 */
[----:B------:R-:W-:Y:S01]  /*46c0*/  IADD3 R23, P4, R183, 0x1cc60, RZ ;  /* 0x0001cc60b7177810 */ /* 0x000fe20007f9e0ff */
[----:B------:R1:W-:Y:S01]  /*46d0*/  ST.E desc[UR28][R6.64+0x4], R25 ;  /* 0x0000041906007985 */ /* 0x0003e2000c10191c */
[----:B------:R-:W-:Y:S02]  /*46e0*/  LOP3.LUT R172, R173, 0x380, RZ, 0xc0, !PT ;  /* 0x00000380adac7812 */ /* 0x000fe400078ec0ff */
[----:B------:R-:W-:Y:S01]  /*46f0*/  LOP3.LUT R170, R171, 0x380, RZ, 0xc0, !PT ;  /* 0x00000380abaa7812 */ /* 0x000fe200078ec0ff */
[----:B------:R1:W-:Y:S01]  /*4700*/  ST.E desc[UR28][R178.64], R26 ;  /* 0x0000001ab2007985 */ /* 0x0003e2000c10191c */
[----:B------:R-:W-:Y:S02]  /*4710*/  IADD3 R21, P3, R183, 0x1c400, RZ ;  /* 0x0001c400b7157810 */ /* 0x000fe40007f7e0ff */
[----:B------:R-:W-:Y:S01]  /*4720*/  LOP3.LUT R168, R169, 0x380, RZ, 0xc0, !PT ;  /* 0x00000380a9a87812 */ /* 0x000fe200078ec0ff */
[----:B------:R1:W-:Y:S01]  /*4730*/  ST.E desc[UR28][R178.64+0x4], R27 ;  /* 0x0000041bb2007985 */ /* 0x0003e2000c10191c */
[----:B------:R-:W-:-:S02]  /*4740*/  LOP3.LUT R22, R23, 0x380, RZ, 0xc0, !PT ;  /* 0x0000038017167812 */ /* 0x000fc400078ec0ff */
[----:B------:R-:W-:Y:S01]  /*4750*/  SHF.R.U64 R172, R172, 0x3, RZ ;  /* 0x00000003acac7819 */ /* 0x000fe200000012ff */
[----:B------:R1:W-:Y:S01]  /*4760*/  ST.E desc[UR28][R176.64], R28 ;  /* 0x0000001cb0007985 */ /* 0x0003e2000c10191c */
[----:B------:R-:W-:Y:S02]  /*4770*/  SHF.R.U64 R170, R170, 0x3, RZ ;  /* 0x00000003aaaa7819 */ /* 0x000fe400000012ff */
[----:B------:R-:W-:Y:S01]  /*4780*/  LOP3.LUT R20, R21, 0x380, RZ, 0xc0, !PT ;  /* 0x0000038015147812 */ /* 0x000fe200078ec0ff */
[----:B------:R1:W-:Y:S01]  /*4790*/  ST.E desc[UR28][R176.64+0x4], R29 ;  /* 0x0000041db0007985 */ /* 0x0003e2000c10191c */
[----:B------:R-:W-:Y:S02]  /*47a0*/  SHF.R.U64 R168, R168, 0x3, RZ ;  /* 0x00000003a8a87819 */ /* 0x000fe400000012ff */
[----:B------:R-:W-:Y:S01]  /*47b0*/  SHF.R.U64 R22, R22, 0x3, RZ ;  /* 0x0000000316167819 */ /* 0x000fe200000012ff */
[----:B------:R1:W-:Y:S01]  /*47c0*/  ST.E desc[UR28][R174.64], R30 ;  /* 0x0000001eae007985 */ /* 0x0003e2000c10191c */
[----:B------:R-:W-:Y:S01]  /*47d0*/  LOP3.LUT R172, R172, R173, RZ, 0x3c, !PT ;  /* 0x000000adacac7212 */ /* 0x000fe200078e3cff */
[--C-:B------:R-:W-:Y:S01]  /*47e0*/  IMAD.X R173, RZ, RZ, R182.reuse, P6 ;  /* 0x000000ffffad7224 */ /* 0x100fe200030e06b6 */
[----:B------:R-:W-:Y:S01]  /*47f0*/  LOP3.LUT R170, R170, R171, RZ, 0x3c, !PT ;  /* 0x000000abaaaa7212 */ /* 0x000fe200078e3cff */
[--C-:B------:R-:W-:Y:S01]  /*4800*/  IMAD.X R171, RZ, RZ, R182.reuse, P5 ;  /* 0x000000ffffab7224 */ /* 0x100fe200028e06b6 */
[----:B------:R-:W-:Y:S01]  /*4810*/  SHF.R.U64 R20, R20, 0x3, RZ ;  /* 0x0000000314147819 */ /* 0x000fe200000012ff */
[----:B------:R1:W-:Y:S01]  /*4820*/  ST.E desc[UR28][R174.64+0x4], R31 ;  /* 0x0000041fae007985 */ /* 0x0003e2000c10191c */
[----:B------:R-:W-:Y:S01]  /*4830*/  LOP3.LUT R168, R168, R169, RZ, 0x3c, !PT ;  /* 0x000000a9a8a87212 */ /* 0x000fe200078e3cff */
[--C-:B------:R-:W-:Y:S01]  /*4840*/  IMAD.X R169, RZ, RZ, R182.reuse, P2 ;  /* 0x000000ffffa97224 */ /* 0x100fe200010e06b6 */
[C---:B------:R-:W-:Y:S01]  /*4850*/  IADD3 R19, P6, R183.reuse, 0x1d000, RZ ;  /* 0x0001d000b7137810 */ /* 0x040fe20007fde0ff */
[----:B------:R1:W-:Y:S01]  /*4860*/  ST.E desc[UR28][R172.64], R32 ;  /* 0x00000020ac007985 */ /* 0x0003e2000c10191c */
        /* <DEDUP_REMOVED lines=31> */
[----:B------:R-:W-:Y:S01]  /*4a60*/  IMAD.X R15, RZ, RZ, R182, P2 ;  /* 0x000000ffff0f7224 */ /* 0x000fe200010e06b6 */
[C---:B------:R-:W-:Y:S01]  /*4a70*/  IADD3 R5, P6, R183.reuse, 0x1c460, RZ ;  /* 0x0001c460b7057810 */ /* 0x040fe20007fde0ff */
[----:B------:R1:W-:Y:S01]  /*4a80*/  ST.E desc[UR28][R20.64+0x4], R41 ;  /* 0x0000042914007985 */ /* 0x0003e2000c10191c */
[----:B------:R-:W-:-:S02]  /*4a90*/  IADD3 R9, P5, R183, 0x1d060, RZ ;  /* 0x0001d060b7097810 */ /* 0x000fc40007fbe0ff */
[----:B------:R-:W-:Y:S01]  /*4aa0*/  LOP3.LUT R12, R12, R13, RZ, 0x3c, !PT ;  /* 0x0000000d0c0c7212 */ /* 0x000fe200078e3cff */
[--C-:B------:R-:W-:Y:S01]  /*4ab0*/  IMAD.X R13, RZ, RZ, R182.reuse, P4 ;  /* 0x000000ffff0d7224 */ /* 0x100fe200020e06b6 */
[C---:B------:R-:W-:Y:S01]  /*4ac0*/  IADD3 R181, P2, R183.reuse, 0x1c800, RZ ;  /* 0x0001c800b7b57810 */ /* 0x040fe20007f5e0ff */
[----:B------:R1:W-:Y:S01]  /*4ad0*/  ST.E desc[UR28][R18.64], R42 ;  /* 0x0000002a12007985 */ /* 0x0003e2000c10191c */
[----:B------:R-:W-:Y:S01]  /*4ae0*/  LOP3.LUT R10, R10, R11, RZ, 0x3c, !PT ;  /* 0x0000000b0a0a7212 */ /* 0x000fe200078e3cff */
[----:B------:R-:W-:Y:S01]  /*4af0*/  IMAD.X R11, RZ, RZ, R182, P3 ;  /* 0x000000ffff0b7224 */ /* 0x000fe200018e06b6 */
[----:B------:R-:W-:Y:S01]  /*4b00*/  IADD3 R185, P4, R183, 0x1d400, RZ ;  /* 0x0001d400b7b97810 */ /* 0x000fe20007f9e0ff */
[----:B------:R1:W-:Y:S01]  /*4b10*/  ST.E desc[UR28][R18.64+0x4], R43 ;  /* 0x0000042b12007985 */ /* 0x0003e2000c10191c */
[----:B------:R-:W-:Y:S02]  /*4b20*/  LOP3.LUT R4, R5, 0x380, RZ, 0xc0, !PT ;  /* 0x0000038005047812 */ /* 0x000fe400078ec0ff */
[----:B------:R-:W-:Y:S01]  /*4b30*/  LOP3.LUT R8, R9, 0x380, RZ, 0xc0, !PT ;  /* 0x0000038009087812 */ /* 0x000fe200078ec0ff */
[----:B------:R1:W-:Y:S01]  /*4b40*/  ST.E desc[UR28][R16.64], R44 ;  /* 0x0000002c10007985 */ /* 0x0003e2000c10191c */
[----:B------:R-:W-:-:S02]  /*4b50*/  IADD3 R187, P3, R183, 0x1c820, RZ ;  /* 0x0001c820b7bb7810 */ /* 0x000fc40007f7e0ff */
[----:B------:R-:W-:Y:S01]  /*4b60*/  LOP3.LUT R180, R181, 0x380, RZ, 0xc0, !PT ;  /* 0x00000380b5b47812 */ /* 0x000fe200078ec0ff */
[----:B------:R1:W-:Y:S01]  /*4b70*/  ST.E desc[UR28][R16.64+0x4], R45 ;  /* 0x0000042d10007985 */ /* 0x0003e2000c10191c */
[----:B------:R-:W-:Y:S02]  /*4b80*/  LOP3.LUT R184, R185, 0x380, RZ, 0xc0, !PT ;  /* 0x00000380b9b87812 */ /* 0x000fe400078ec0ff */
[----:B------:R-:W-:Y:S01]  /*4b90*/  SHF.R.U64 R4, R4, 0x3, RZ ;  /* 0x0000000304047819 */ /* 0x000fe200000012ff */
[----:B------:R1:W-:Y:S01]  /*4ba0*/  ST.E desc[UR28][R14.64], R46 ;  /* 0x0000002e0e007985 */ /* 0x0003e2000c10191c */
[----:B------:R-:W-:Y:S02]  /*4bb0*/  SHF.R.U64 R8, R8, 0x3, RZ ;  /* 0x0000000308087819 */ /* 0x000fe400000012ff */
[----:B------:R-:W-:Y:S01]  /*4bc0*/  LOP3.LUT R186, R187, 0x380, RZ, 0xc0, !PT ;  /* 0x00000380bbba7812 */ /* 0x000fe200078ec0ff */
[----:B------:R1:W-:Y:S01]  /*4bd0*/  ST.E desc[UR28][R14.64+0x4], R47 ;  /* 0x0000042f0e007985 */ /* 0x0003e2000c10191c */
[----:B------:R-:W-:-:S02]  /*4be0*/  SHF.R.U64 R180, R180, 0x3, RZ ;  /* 0x00000003b4b47819 */ /* 0x000fc400000012ff */
        /* <DEDUP_REMOVED lines=8> */
[C---:B------:R-:W-:Y:S02]  /*4c70*/  IADD3 R189, P6, R183.reuse, 0x1d420, RZ ;  /* 0x0001d420b7bd7810 */ /* 0x040fe40007fde0ff */
[----:B------:R-:W-:Y:S01]  /*4c80*/  LOP3.LUT R180, R180, R181, RZ, 0x3c, !PT ;  /* 0x000000b5b4b47212 */ /* 0x000fe200078e3cff */
[--C-:B------:R-:W-:Y:S01]  /*4c90*/  IMAD.X R181, RZ, RZ, R182.reuse, P2 ;  /* 0x000000ffffb57224 */ /* 0x100fe200010e06b6 */
[----:B------:R-:W-:Y:S01]  /*4ca0*/  LOP3.LUT R184, R184, R185, RZ, 0x3c, !PT ;  /* 0x000000b9b8b87212 */ /* 0x000fe200078e3cff */
[----:B------:R-:W-:Y:S01]  /*4cb0*/  IMAD.X R185, RZ, RZ, R182, P4 ;  /* 0x000000ffffb97224 */ /* 0x000fe200020e06b6 */
[C---:B------:R-:W-:Y:S01]  /*4cc0*/  IADD3 R191, P5, R183.reuse, 0x1c840, RZ ;  /* 0x0001c840b7bf7810 */ /* 0x040fe20007fbe0ff */
[----:B------:R1:W-:Y:S01]  /*4cd0*/  ST.E desc[UR28][R10.64], R50 ;  /* 0x000000320a007985 */ /* 0x0003e2000c10191c */
[----:B------:R-:W-:-:S02]  /*4ce0*/  IADD3 R193, P2, R183, 0x1d440, RZ ;  /* 0x0001d440b7c17810 */ /* 0x000fc40007f5e0ff */
[----:B------:R-:W-:Y:S01]  /*4cf0*/  LOP3.LUT R186, R186, R187, RZ, 0x3c, !PT ;  /* 0x000000bbbaba7212 */ /* 0x000fe200078e3cff */
[--C-:B------:R-:W-:Y:S01]  /*4d00*/  IMAD.X R187, RZ, RZ, R182.reuse, P3 ;  /* 0x000000ffffbb7224 */ /* 0x100fe200018e06b6 */
[----:B------:R-:W-:Y:S01]  /*4d10*/  IADD3 R195, P4, R183, 0x1c860, RZ ;  /* 0x0001c860b7c37810 */ /* 0x000fe20007f9e0ff */
[----:B------:R1:W-:Y:S01]  /*4d20*/  ST.E desc[UR28][R10.64+0x4], R51 ;  /* 0x000004330a007985 */ /* 0x0003e2000c10191c */
[----:B------:R-:W-:Y:S02]  /*4d30*/  LOP3.LUT R188, R189, 0x380, RZ, 0xc0, !PT ;  /* 0x00000380bdbc7812 */ /* 0x000fe400078ec0ff */
[----:B------:R-:W-:Y:S01]  /*4d40*/  IADD3 R183, P3, R183, 0x1d460, RZ ;  /* 0x0001d460b7b77810 */ /* 0x000fe20007f7e0ff */
[----:B------:R1:W-:Y:S01]  /*4d50*/  ST.E desc[UR28][R4.64], R52 ;  /* 0x0000003404007985 */ /* 0x0003e2000c10191c */
[----:B------:R-:W-:Y:S02]  /*4d60*/  LOP3.LUT R190, R191, 0x380, RZ, 0xc0, !PT ;  /* 0x00000380bfbe7812 */ /* 0x000fe400078ec0ff */
[----:B------:R-:W-:Y:S01]  /*4d70*/  LOP3.LUT R192, R193, 0x380, RZ, 0xc0, !PT ;  /* 0x00000380c1c07812 */ /* 0x000fe200078ec0ff */
[----:B------:R1:W-:Y:S01]  /*4d80*/  ST.E desc[UR28][R4.64+0x4], R53 ;  /* 0x0000043504007985 */ /* 0x0003e2000c10191c */
[----:B------:R-:W-:Y:S01]  /*4d90*/  LOP3.LUT R194, R195, 0x380, RZ, 0xc0, !PT ;  /* 0x00000380c3c27812 */ /* 0x000fe200078ec0ff */
[----:B------:R-:W-:Y:S01]  /*4da0*/  IMAD.X R197, RZ, RZ, R182, P3 ;  /* 0x000000ffffc57224 */ /* 0x000fe200018e06b6 */
[----:B------:R-:W-:Y:S01]  /*4db0*/  SHF.R.U64 R188, R188, 0x3, RZ ;  /* 0x00000003bcbc7819 */ /* 0x000fe200000012ff */
[----:B------:R1:W-:Y:S01]  /*4dc0*/  ST.E desc[UR28][R8.64], R54 ;  /* 0x0000003608007985 */ /* 0x0003e2000c10191c */
[----:B------:R-:W-:-:S02]  /*4dd0*/  LOP3.LUT R196, R183, 0x380, RZ, 0xc0, !PT ;  /* 0x00000380b7c47812 */ /* 0x000fc400078ec0ff */
[----:B------:R-:W-:Y:S01]  /*4de0*/  SHF.R.U64 R190, R190, 0x3, RZ ;  /* 0x00000003bebe7819 */ /* 0x000fe200000012ff */
[----:B------:R1:W-:Y:S01]  /*4df0*/  ST.E desc[UR28][R8.64+0x4], R55 ;  /* 0x0000043708007985 */ /* 0x0003e2000c10191c */
[----:B------:R-:W-:Y:S02]  /*4e00*/  SHF.R.U64 R192, R192, 0x3, RZ ;  /* 0x00000003c0c07819 */ /* 0x000fe400000012ff */
[----:B------:R-:W-:Y:S01]  /*4e10*/  SHF.R.U64 R194, R194, 0x3, RZ ;  /* 0x00000003c2c27819 */ /* 0x000fe200000012ff */
[----:B------:R1:W-:Y:S01]  /*4e20*/  ST.E desc[UR28][R180.64], R56 ;  /* 0x00000038b4007985 */ /* 0x0003e2000c10191c */
[----:B------:R-:W-:Y:S01]  /*4e30*/  LOP3.LUT R188, R188, R189, RZ, 0x3c, !PT ;  /* 0x000000bdbcbc7212 */ /* 0x000fe200078e3cff */
[--C-:B------:R-:W-:Y:S01]  /*4e40*/  IMAD.X R189, RZ, RZ, R182.reuse, P6 ;  /* 0x000000ffffbd7224 */ /* 0x100fe200030e06b6 */
[----:B------:R-:W-:Y:S01]  /*4e50*/  SHF.R.U64 R196, R196, 0x3, RZ ;  /* 0x00000003c4c47819 */ /* 0x000fe200000012ff */
[----:B------:R1:W-:Y:S01]  /*4e60*/  ST.E desc[UR28][R180.64+0x4], R57 ;  /* 0x00000439b4007985 */ /* 0x0003e2000c10191c */
[----:B------:R-:W-:Y:S01]  /*4e70*/  LOP3.LUT R190, R190, R191, RZ, 0x3c, !PT ;  /* 0x000000bfbebe7212 */ /* 0x000fe200078e3cff */
[--C-:B------:R-:W-:Y:S01]  /*4e80*/  IMAD.X R191, RZ, RZ, R182.reuse, P5 ;  /* 0x000000ffffbf7224 */ /* 0x100fe200028e06b6 */
[----:B------:R-:W-:Y:S01]  /*4e90*/  LOP3.LUT R192, R192, R193, RZ, 0x3c, !PT ;  /* 0x000000c1c0c07212 */ /* 0x000fe200078e3cff */
[--C-:B------:R-:W-:Y:S01]  /*4ea0*/  IMAD.X R193, RZ, RZ, R182.reuse, P2 ;  /* 0x000000ffffc17224 */ /* 0x100fe200010e06b6 */
[----:B------:R-:W-:Y:S01]  /*4eb0*/  LOP3.LUT R194, R194, R195, RZ, 0x3c, !PT ;  /* 0x000000c3c2c27212 */ /* 0x000fe200078e3cff */
[----:B------:R1:W-:Y:S01]  /*4ec0*/  ST.E desc[UR28][R184.64], R58 ;  /* 0x0000003ab8007985 */ /* 0x0003e2000c10191c */
[----:B------:R-:W-:Y:S01]  /*4ed0*/  IMAD.X R195, RZ, RZ, R182, P4 ;  /* 0x000000ffffc37224 */ /* 0x000fe200020e06b6 */
[----:B------:R-:W-:-:S02]  /*4ee0*/  LOP3.LUT R196, R196, R183, RZ, 0x3c, !PT ;  /* 0x000000b7c4c47212 */ /* 0x000fc400078e3cff */
[----:B------:R1:W-:Y:S04]  /*4ef0*/  ST.E desc[UR28][R184.64+0x4], R59 ;  /* 0x0000043bb8007985 */ /* 0x0003e8000c10191c */
        /* <DEDUP_REMOVED lines=11> */
[----:B------:R1:W-:Y:S01]  /*4fb0*/  ST.E desc[UR28][R196.64+0x4], R71 ;  /* 0x00000447c4007985 */ /* 0x0003e2000c10191c */
[----:B------:R-:W-:Y:S01]  /*4fc0*/  @!PT LDS RZ, [RZ] ;  /* 0x00000000fffff984 */ /* 0x000fe20000000800 */
[----:B------:R-:W-:Y:S01]  /*4fd0*/  @!PT LDS RZ, [RZ] ;  /* 0x00000000fffff984 */ /* 0x000fe20000000800 */
[----:B------:R-:W-:Y:S01]  /*4fe0*/  @!PT LDS RZ, [RZ] ;  /* 0x00000000fffff984 */ /* 0x000fe20000000800 */
[----:B------:R-:W-:Y:S01]  /*4ff0*/  @!PT LDS RZ, [RZ] ;  /* 0x00000000fffff984 */ /* 0x000fe20000000800 */
[----:B------:R2:W-:Y:S06]  /*5000*/  MEMBAR.ALL.CTA ;  /* 0x0000000000007992 */ /* 0x0005ec0000008000 */
[----:B--2---:R-:W2:Y:S01]  /*5010*/  FENCE.VIEW.ASYNC.S ;  /* 0x00000000000073c6 */ /* 0x004ea20000000000 */
[----:B------:R-:W-:Y:S05]  /*5020*/  @!P1 BRA `(.L_x_35) ;  /* 0x0000000000049947 */ /* 0x000fea0003800000 */
[----:B------:R-:W-:Y:S01]  /*5030*/  BPT.TRAP 0x1 ;  /* 0x000000040000795c */ /* 0x000fe20000300000 */
.L_x_35:
[----:B--2---:R-:W-:Y:S01]  /*5040*/  SYNCS.ARRIVE.TRANS64.A1T0 RZ, [UR18+0x28480], RZ ;  /* 0x028480ffffff79a7 */ /* 0x004fe20008100012 */
[----:B------:R-:W-:-:S04]  /*5050*/  UIADD3 UR37, UR37, 0x1, URZ ;  /* 0x0000000125257890 */ /* 0x000fc8000fffe03f */
[----:B------:R-:W-:-:S04]  /*5060*/  UISETP.NE.AND UP0, UPT, UR37, 0x2, UPT ;  /* 0x000000022500788c */ /* 0x000fc8000bf05270 */
[----:B------:R-:W-:Y:S02]  /*5070*/  USEL UR14, URZ, 0x1, UP0 ;  /* 0x000000013f0e7887 */ /* 0x000fe40008000000 */
[----:B------:R-:W-:Y:S02]  /*5080*/  USEL UR37, UR37, URZ, UP0 ;  /* 0x0000003f25257287 */ /* 0x000fe40008000000 */
[----:B------:R-:W-:-:S12]  /*5090*/  ULOP3.LUT UR22, UR22, UR14, URZ, 0x3c, !UPT ;  /* 0x0000000e16167292 */ /* 0x000fd8000f8e3c3f */
.L_x_31:
[----:B------:R-:W-:Y:S02]  /*50a0*/  UIADD3 UR14, UR6, 0x1, URZ ;  /* 0x00000001060e7890 */ /* 0x000fe4000fffe03f */
[----:B------:R-:W-:Y:S02]  /*50b0*/  UISETP.NE.AND UP1, UPT, UR6, 0x1, UPT ;  /* 0x000000010600788c */ /* 0x000fe4000bf25270 */
[----:B------:R-:W-:Y:S02]  /*50c0*/  UISETP.NE.AND UP0, UPT, UR14, 0x2, UPT ;  /* 0x000000020e00788c */ /* 0x000fe4000bf05270 */
[----:B------:R-:W-:Y:S02]  /*50d0*/  USEL UR15, URZ, 0x1, UP1 ;  /* 0x000000013f0f7887 */ /* 0x000fe40008800000 */
[----:B------:R-:W-:Y:S02]  /*50e0*/  USEL UR6, UR14, URZ, UP0 ;  /* 0x0000003f0e067287 */ /* 0x000fe40008000000 */
[----:B------:R-:W-:Y:S01]  /*50f0*/  ULOP3.LUT UR20, UR20, UR15, URZ, 0x3c, !UPT ;  /* 0x0000000f14147292 */ /* 0x000fe2000f8e3c3f */
[----:B------:R-:W-:Y:S11]  /*5100*/  @!P0 BRA `(.L_x_36) ;  /* 0x0000000000048947 */ /* 0x000ff60003800000 */
[----:B------:R-:W-:Y:S01]  /*5110*/  BPT.TRAP 0x1 ;  /* 0x000000040000795c */ /* 0x000fe20000300000 */
.L_x_36:
[----:B------:R-:W-:Y:S02]  /*5120*/  UISETP.GT.U32.AND UP0, UPT, UR4, 0x1, UPT ;  /* 0x000000010400788c */ /* 0x000fe4000bf04070 */
[----:B------:R-:W-:-:S04]  /*5130*/  ULEA UR14, UR5, UR36, 0x3 ;  /* 0x00000024050e7291 */ /* 0x000fc8000f8e183f */
[----:B------:R-:W-:Y:S01]  /*5140*/  UIADD3 UR14, UR14, 0x28420, URZ ;  /* 0x000284200e0e7890 */ /* 0x000fe2000fffe03f */
[----:B------:R-:W-:-:S03]  /*5150*/  PLOP3.LUT P1, PT, PT, PT, UP0, 0x80, 0x0 ;  /* 0x000000000000781c */ /* 0x000fc60003f2f008 */
[----:B------:R-:W-:-:S09]  /*5160*/  UPRMT UR14, URZ, 0x654, UR14 ;  /* 0x000006543f0e7896 */ /* 0x000fd2000800000e */
[----:B------:R-:W-:Y:S01]  /*5170*/  SYNCS.ARRIVE.TRANS64.RED.A1T0 RZ, [UR14], RZ ;  /* 0x000000ffffff79a7 */ /* 0x000fe2000810040e */
[----:B------:R-:W-:Y:S05]  /*5180*/  @P1 BRA `(.L_x_37) ;  /* 0x0000000000041947 */ /* 0x000fea0003800000 */
[----:B------:R-:W-:Y:S01]  /*5190*/  BPT.TRAP 0x1 ;  /* 0x000000040000795c */ /* 0x000fe20000300000 */
.L_x_37:
[----:B------:R-:W-:-:S04]  /*51a0*/  UIADD3 UR5, UR5, 0x1, URZ ;  /* 0x0000000105057890 */ /* 0x000fc8000fffe03f */
[----:B------:R-:W-:-:S04]  /*51b0*/  UISETP.NE.AND UP0, UPT, UR5, 0x4, UPT ;  /* 0x000000040500788c */ /* 0x000fc8000bf05270 */
[----:B------:R-:W-:Y:S01]  /*51c0*/  USEL UR14, UR5, URZ, UP0 ;  /* 0x0000003f050e7287 */ /* 0x000fe20008000000 */
[----:B------:R-:W-:Y:S11]  /*51d0*/  @!P0 BRA `(.L_x_38) ;  /* 0x0000000000048947 */ /* 0x000ff60003800000 */
[----:B------:R-:W-:Y:S01]  /*51e0*/  BPT.TRAP 0x1 ;  /* 0x000000040000795c */ /* 0x000fe20000300000 */
.L_x_38:
[----:B------:R-:W-:-:S04]  /*51f0*/  ULEA UR5, UR14, UR36, 0x3 ;  /* 0x000000240e057291 */ /* 0x000fc8000f8e183f */
[----:B------:R-:W-:-:S04]  /*5200*/  UIADD3 UR5, UR5, 0x28420, URZ ;  /* 0x0002842005057890 */ /* 0x000fc8000fffe03f */
[----:B------:R-:W-:-:S09]  /*5210*/  UPRMT UR5, URZ, 0x654, UR5 ;  /* 0x000006543f057896 */ /* 0x000fd20008000005 */
[----:B------:R-:W-:Y:S01]  /*5220*/  SYNCS.ARRIVE.TRANS64.RED.A1T0 RZ, [UR5], RZ ;  /* 0x000000ffffff79a7 */ /* 0x000fe20008100405 */
[----:B------:R-:W-:Y:S05]  /*5230*/  @P1 BRA `(.L_x_39) ;  /* 0x0000000000041947 */ /* 0x000fea0003800000 */
[----:B------:R-:W-:Y:S01]  /*5240*/  BPT.TRAP 0x1 ;  /* 0x000000040000795c */ /* 0x000fe20000300000 */
.L_x_39:
[----:B------:R-:W-:Y:S02]  /*5250*/  UISETP.GT.AND UP2, UPT, UR11, 0x1, UPT ;  /* 0x000000010b00788c */ /* 0x000fe4000bf44270 */
[----:B------:R-:W-:Y:S02]  /*5260*/  UIADD3 UR23, UR23, 0x1, URZ ;  /* 0x0000000117177890 */ /* 0x000fe4000fffe03f */
[----:B------:R-:W-:Y:S02]  /*5270*/  UIADD3 UR5, UR14, 0x1, URZ ;  /* 0x000000010e057890 */ /* 0x000fe4000fffe03f */
[----:B------:R-:W-:Y:S01]  /*5280*/  PLOP3.LUT P1, PT, PT, PT, UP2, 0x80, 0x0 ;  /* 0x000000000000781c */ /* 0x000fe20003f2f028 */
[----:B------:R-:W-:Y:S02]  /*5290*/  UISETP.NE.AND UP0, UPT, UR23, 0x4, UPT ;  /* 0x000000041700788c */ /* 0x000fe4000bf05270 */
[----:B------:R-:W-:Y:S02]  /*52a0*/  UISETP.NE.AND UP1, UPT, UR5, 0x4, UPT ;  /* 0x000000040500788c */ /* 0x000fe4000bf25270 */
[----:B------:R-:W-:-:S02]  /*52b0*/  USEL UR14, URZ, 0x1, UP0 ;  /* 0x000000013f0e7887 */ /* 0x000fc40008000000 */
[----:B------:R-:W-:Y:S02]  /*52c0*/  UIADD3 UR11, UR11, -0x1, URZ ;  /* 0xffffffff0b0b7890 */ /* 0x000fe4000fffe03f */
[----:B------:R-:W-:Y:S02]  /*52d0*/  USEL UR5, UR5, URZ, UP1 ;  /* 0x0000003f05057287 */ /* 0x000fe40008800000 */
[----:B------:R-:W-:Y:S02]  /*52e0*/  USEL UR25, UR23, URZ, UP0 ;  /* 0x0000003f17197287 */ /* 0x000fe40008000000 */
[----:B------:R-:W-:Y:S01]  /*52f0*/  ULOP3.LUT UR24, UR24, UR14, URZ, 0x3c, !UPT ;  /* 0x0000000e18187292 */ /* 0x000fe2000f8e3c3f */
[----:B------:R-:W-:Y:S11]  /*5300*/  @P1 BRA `(.L_x_40) ;  /* 0xffffffc000581947 */ /* 0x000ff6000383ffff */
.L_x_18:
[----:B------:R-:W-:Y:S05]  /*5310*/  @!P0 BRA `(.L_x_41) ;  /* 0x0000000000048947 */ /* 0x000fea0003800000 */
[----:B-1----:R-:W-:Y:S01]  /*5320*/  BPT.TRAP 0x1 ;  /* 0x000000040000795c */ /* 0x002fe20000300000 */
.L_x_41:
[----:B------:R-:W-:Y:S02]  /*5330*/  UISETP.GT.U32.AND UP0, UPT, UR4, 0x1, UPT ;  /* 0x000000010400788c */ /* 0x000fe4000bf04070 */
[----:B------:R-:W-:-:S04]  /*5340*/  UIADD3 UR5, UR8, 0x28460, URZ ;  /* 0x0002846008057890 */ /* 0x000fc8000fffe03f */
[----:B------:R-:W-:Y:S01]  /*5350*/  PLOP3.LUT P1, PT, PT, PT, UP0, 0x80, 0x0 ;  /* 0x000000000000781c */ /* 0x000fe20003f2f008 */
[----:B------:R-:W-:-:S09]  /*5360*/  UPRMT UR5, URZ, 0x654, UR5 ;  /* 0x000006543f057896 */ /* 0x000fd20008000005 */
[----:B------:R-:W-:Y:S03]  /*5370*/  SYNCS.ARRIVE.TRANS64.RED.A1T0 RZ, [UR5], RZ ;  /* 0x000000ffffff79a7 */ /* 0x000fe60008100405 */
[----:B------:R-:W-:Y:S05]  /*5380*/  @P1 BRA `(.L_x_42) ;  /* 0x0000000000041947 */ /* 0x000fea0003800000 */
[----:B-1----:R-:W-:Y:S01]  /*5390*/  BPT.TRAP 0x1 ;  /* 0x000000040000795c */ /* 0x002fe20000300000 */
.L_x_42:
[----:B------:R-:W-:Y:S05]  /*53a0*/  @!P0 BRA `(.L_x_43) ;  /* 0x0000000000048947 */ /* 0x000fea0003800000 */
[----:B-1----:R-:W-:Y:S01]  /*53b0*/  BPT.TRAP 0x1 ;  /* 0x000000040000795c */ /* 0x002fe20000300000 */
.L_x_43:
[----:B------:R-:W-:-:S04]  /*53c0*/  UIADD3 UR8, UR8, 0x28468, URZ ;  /* 0x0002846808087890 */ /* 0x000fc8000fffe03f */
[----:B------:R-:W-:-:S09]  /*53d0*/  UPRMT UR8, URZ, 0x654, UR8 ;  /* 0x000006543f087896 */ /* 0x000fd20008000008 */
[----:B------:R-:W-:Y:S01]  /*53e0*/  SYNCS.ARRIVE.TRANS64.RED.A1T0 RZ, [UR8], RZ ;  /* 0x000000ffffff79a7 */ /* 0x000fe20008100408 */
[----:B------:R-:W-:Y:S05]  /*53f0*/  @P1 BRA `(.L_x_44) ;  /* 0x0000000000041947 */ /* 0x000fea0003800000 */
[----:B-1----:R-:W-:Y:S01]  /*5400*/  BPT.TRAP 0x1 ;  /* 0x000000040000795c */ /* 0x002fe20000300000 */
.L_x_44:
[----:B------:R-:W-:-:S04]  /*5410*/  ULOP3.LUT UR7, UR7, 0x2, URZ, 0xfc, !UPT ;  /* 0x0000000207077892 */ /* 0x000fc8000f8efc3f */
[----:B------:R-:W-:-:S06]  /*5420*/  UISETP.NE.AND UP0, UPT, UR7, 0x3, UPT ;  /* 0x000000030700788c */ /* 0x000fcc000bf05270 */
[----:B------:R-:W-:-:S13]  /*5430*/  PLOP3.LUT P1, PT, PT, PT, UP0, 0x80, 0x0 ;  /* 0x000000000000781c */ /* 0x000fda0003f2f008 */
[----:B------:R-:W-:Y:S05]  /*5440*/  @!P1 BRA `(.L_x_45) ;  /* 0x0000000000049947 */ /* 0x000fea0003800000 */
[----:B-1----:R-:W-:Y:S01]  /*5450*/  BPT.TRAP 0x1 ;  /* 0x000000040000795c */ /* 0x002fe20000300000 */
.L_x_45:
[----:B------:R-:W-:Y:S01]  /*5460*/  ULEA UR4, UR6, UR36, 0x3 ;  /* 0x0000002406047291 */ /* 0x000fe2000f8e183f */
[----:B------:R-:W-:-:S05]  /*5470*/  IMAD.U32 R0, RZ, RZ, UR20 ;  /* 0x00000014ff007e24 */ /* 0x000fca000f8e00ff */
[----:B------:R-:W-:-:S04]  /*5480*/  SHF.L.U32 R0, R0, 0x1f, RZ ;  /* 0x0000001f00007819 */ /* 0x000fc800000006ff */
[----:B------:R-:W3:Y:S02]  /*5490*/  SYNCS.PHASECHK.TRANS64.TRYWAIT P0, [UR4+0x28490], R0 ;  /* 0x02849000ff0075a7 */ /* 0x000ee40008000144 */
[----:B---3--:R-:W-:Y:S05]  /*54a0*/  @!P0 BRA `(.L_x_46) ;  /* 0x00000050006c8947 */ /* 0x008fea0003800000 */
.L_x_139:
[----:B------:R-:W-:Y:S05]  /*54b0*/  @!P1 BRA `(.L_x_47) ;  /* 0x0000000000049947 */ /* 0x000fea0003800000 */
[----:B-1----:R-:W-:Y:S01]  /*54c0*/  BPT.TRAP 0x1 ;  /* 0x000000040000795c */ /* 0x002fe20000300000 */
.L_x_47:
[----:B------:R-:W-:-:S04]  /*54d0*/  UIADD3 UR6, UR6, 0x1, URZ ;  /* 0x0000000106067890 */ /* 0x000fc8000fffe03f */
[----:B------:R-:W-:-:S04]  /*54e0*/  UISETP.NE.AND UP0, UPT, UR6, 0x2, UPT ;  /* 0x000000020600788c */ /* 0x000fc8000bf05270 */
[----:B------:R-:W-:Y:S02]  /*54f0*/  USEL UR4, URZ, 0x1, UP0 ;  /* 0x000000013f047887 */ /* 0x000fe40008000000 */
[----:B------:R-:W-:Y:S02]  /*5500*/  USEL UR6, UR6, URZ, UP0 ;  /* 0x0000003f06067287 */ /* 0x000fe40008000000 */
[----:B------:R-:W-:Y:S02]  /*5510*/  ULOP3.LUT UR4, UR20, UR4, URZ, 0x3c, !UPT ;  /* 0x0000000414047292 */ /* 0x000fe4000f8e3c3f */
[----:B------:R-:W-:-:S04]  /*5520*/  ULEA UR6, UR6, UR36, 0x3 ;  /* 0x0000002406067291 */ /* 0x000fc8000f8e183f */
[----:B---3--:R-:W-:-:S05]  /*5530*/  IMAD.U32 R0, RZ, RZ, UR4 ;  /* 0x00000004ff007e24 */ /* 0x008fca000f8e00ff */
[----:B------:R-:W-:-:S04]  /*5540*/  SHF.L.U32 R0, R0, 0x1f, RZ ;  /* 0x0000001f00007819 */ /* 0x000fc800000006ff */
[----:B------:R-:W3:Y:S02]  /*5550*/  SYNCS.PHASECHK.TRANS64.TRYWAIT P0, [UR6+0x28490], R0 ;  /* 0x02849000ff0075a7 */ /* 0x000ee40008000146 */
[----:B---3--:R-:W-:Y:S05]  /*5560*/  @!P0 BRA `(.L_x_48) ;  /* 0x0000005000548947 */ /* 0x008fea0003800000 */
.L_x_140:
[----:B------:R-:W-:Y:S01]  /*5570*/  ULEA UR4, UR37, UR38, 0x1 ;  /* 0x0000002625047291 */ /* 0x000fe2000f8e083f */
[----:B--2---:R-:W-:Y:S01]  /*5580*/  IMAD.U32 R2, RZ, RZ, UR22 ;  /* 0x00000016ff027e24 */ /* 0x004fe2000f8e00ff */
[----:B---3--:R-:W-:Y:S01]  /*5590*/  MOV R0, RZ ;  /* 0x000000ff00007202 */ /* 0x008fe20000000f00 */
[----:B-1----:R-:W-:Y:S02]  /*55a0*/  USHF.L.U32 UR42, UR42, 0x6, URZ ;  /* 0x000000062a2a7899 */ /* 0x002fe4000800063f */
[----:B------:R-:W-:Y:S01]  /*55b0*/  ULEA UR4, UR4, UR36, 0x3 ;  /* 0x0000002404047291 */ /* 0x000fe2000f8e183f */
[----:B------:R-:W-:Y:S02]  /*55c0*/  SHF.L.U32 R2, R2, 0x1f, RZ ;  /* 0x0000001f02027819 */ /* 0x000fe400000006ff */
[----:B------:R-:W-:-:S06]  /*55d0*/  LOP3.LUT P1, RZ, R0, 0x1bf, RZ, 0xc0, !PT ;  /* 0x000001bf00ff7812 */ /* 0x000fcc000782c0ff */
[----:B------:R-:W1:Y:S02]  /*55e0*/  SYNCS.PHASECHK.TRANS64.TRYWAIT P0, [UR4+0x284a0], R2 ;  /* 0x0284a002ff0075a7 */ /* 0x000e640008000144 */
[----:B-1----:R-:W-:Y:S05]  /*55f0*/  @!P0 BRA `(.L_x_49) ;  /* 0x0000005000488947 */ /* 0x002fea0003800000 */
.L_x_141:
[----:B------:R-:W-:Y:S05]  /*5600*/  @!P1 BRA `(.L_x_50) ;  /* 0x0000000000409947 */ /* 0x000fea0003800000 */
[----:B------:R-:W-:Y:S01]  /*5610*/  MOV R0, 0x0 ;  /* 0x0000000000007802 */ /* 0x000fe20000000f00 */
[----:B------:R-:W-:Y:S01]  /*5620*/  ULDC.64 UR4, c[0x4][0x70] ;  /* 0x01001c0000047ab9 */ /* 0x000fe20000000a00 */
[----:B------:R-:W-:Y:S01]  /*5630*/  ULDC.64 UR6, c[0x4][0x8] ;  /* 0x0100020000067ab9 */ /* 0x000fe20000000a00 */
[----:B------:R-:W-:Y:S01]  /*5640*/  IMAD.U32 R4, RZ, RZ, UR4 ;  /* 0x00000004ff047e24 */ /* 0x000fe2000f8e00ff */
[----:B-1----:R1:W2:Y:S01]  /*5650*/  LDC.64 R2, c[0x4][R0] ;  /* 0x0100000000027b82 */ /* 0x0022a20000000a00 */
[----:B------:R-:W-:Y:S01]  /*5660*/  IMAD.U32 R5, RZ, RZ, UR5 ;  /* 0x00000005ff057e24 */ /* 0x000fe2000f8e00ff */
[----:B------:R-:W-:Y:S01]  /*5670*/  ULDC.64 UR4, c[0x4][0x78] ;  /* 0x01001e0000047ab9 */ /* 0x000fe20000000a00 */
[----:B------:R-:W-:Y:S02]  /*5680*/  IMAD.U32 R10, RZ, RZ, UR6 ;  /* 0x00000006ff0a7e24 */ /* 0x000fe4000f8e00ff */
[----:B------:R-:W-:Y:S02]  /*5690*/  IMAD.U32 R6, RZ, RZ, UR4 ;  /* 0x00000004ff067e24 */ /* 0x000fe4000f8e00ff */
[----:B------:R-:W-:-:S02]  /*56a0*/  IMAD.U32 R7, RZ, RZ, UR5 ;  /* 0x00000005ff077e24 */ /* 0x000fc4000f8e00ff */
[----:B------:R-:W-:Y:S02]  /*56b0*/  IMAD.U32 R11, RZ, RZ, UR7 ;  /* 0x00000007ff0b7e24 */ /* 0x000fe4000f8e00ff */
[----:B------:R-:W-:Y:S02]  /*56c0*/  IMAD.MOV.U32 R8, RZ, RZ, 0x70 ;  /* 0x00000070ff087424 */ /* 0x000fe400078e00ff */
[----:B------:R-:W-:Y:S02]  /*56d0*/  IMAD.MOV.U32 R12, RZ, RZ, 0x1 ;  /* 0x00000001ff0c7424 */ /* 0x000fe400078e00ff */
[----:B-1----:R-:W-:-:S07]  /*56e0*/  IMAD.MOV.U32 R13, RZ, RZ, RZ ;  /* 0x000000ffff0d7224 */ /* 0x002fce00078e00ff */
[----:B------:R-:W-:-:S07]  /*56f0*/  LEPC R20, `(.L_x_50) ;  /* 0x000000001014794e */ /* 0x000fce0000000000 */
[----:B--2---:R-:W-:Y:S05]  /*5700*/  CALL.ABS.NOINC R2 ;  /* 0x0000000002007343 */ /* 0x004fea0003c00000 */
.L_x_50:
[----:B------:R-:W-:Y:S02]  /*5710*/  IMAD.U32 R16, RZ, RZ, UR36 ;  /* 0x00000024ff107e24 */ /* 0x000fe4000f8e00ff */
[----:B-1----:R-:W-:-:S04]  /*5720*/  IMAD.U32 R3, RZ, RZ, UR38 ;  /* 0x00000026ff037e24 */ /* 0x002fc8000f8e00ff */
[----:B------:R-:W-:-:S05]  /*5730*/  IMAD R16, R3, 0x4400, R16 ;  /* 0x0000440003107824 */ /* 0x000fca00078e0210 */
[----:B------:R-:W-:-:S13]  /*5740*/  LOP3.LUT P0, RZ, R16, 0x1b0, RZ, 0xc0, !PT ;  /* 0x000001b010ff7812 */ /* 0x000fda000780c0ff */
[----:B------:R-:W-:Y:S05]  /*5750*/  @!P0 BRA `(.L_x_51) ;  /* 0x0000000000408947 */ /* 0x000fea0003800000 */
[----:B------:R-:W-:Y:S01]  /*5760*/  MOV R0, 0x0 ;  /* 0x0000000000007802 */ /* 0x000fe20000000f00 */
[----:B------:R-:W-:Y:S01]  /*5770*/  ULDC.64 UR4, c[0x4][0x70] ;  /* 0x01001c0000047ab9 */ /* 0x000fe20000000a00 */
[----:B------:R-:W-:Y:S01]  /*5780*/  ULDC.64 UR6, c[0x4][0x78] ;  /* 0x01001e0000067ab9 */ /* 0x000fe20000000a00 */
[----:B------:R-:W-:Y:S01]  /*5790*/  IMAD.U32 R4, RZ, RZ, UR4 ;  /* 0x00000004ff047e24 */ /* 0x000fe2000f8e00ff */
[----:B------:R1:W2:Y:S01]  /*57a0*/  LDC.64 R2, c[0x4][R0] ;  /* 0x0100000000027b82 */ /* 0x0002a20000000a00 */
        /* <DEDUP_REMOVED lines=11> */
.L_x_51:
[----:B------:R-:W1:Y:S01]  /*5860*/  S2R R6, SR_TID.X ;  /* 0x0000000000067919 */ /* 0x000e620000002100 */
[----:B------:R-:W-:Y:S01]  /*5870*/  IMAD.MOV.U32 R17, RZ, RZ, 0x10 ;  /* 0x00000010ff117424 */ /* 0x000fe200078e00ff */
[----:B------:R-:W-:Y:S02]  /*5880*/  F2FP.F16.F32.PACK_AB R120, R121, R120 ;  /* 0x000000787978723e */ /* 0x000fe400000000ff */
[----:B------:R-:W-:Y:S02]  /*5890*/  F2FP.F16.F32.PACK_AB R128, R129, R128 ;  /* 0x000000808180723e */ /* 0x000fe400000000ff */
[----:B------:R-:W-:Y:S02]  /*58a0*/  F2FP.F16.F32.PACK_AB R136, R137, R136 ;  /* 0x000000888988723e */ /* 0x000fe400000000ff */
[----:B------:R-:W-:Y:S02]  /*58b0*/  F2FP.F16.F32.PACK_AB R144, R145, R144 ;  /* 0x000000909190723e */ /* 0x000fe400000000ff */
[----:B------:R-:W-:-:S02]  /*58c0*/  F2FP.F16.F32.PACK_AB R152, R153, R152 ;  /* 0x000000989998723e */ /* 0x000fc400000000ff */
[----:B------:R-:W-:Y:S02]  /*58d0*/  F2FP.F16.F32.PACK_AB R160, R161, R160 ;  /* 0x000000a0a1a0723e */ /* 0x000fe400000000ff */
        /* <DEDUP_REMOVED lines=8> */
[----:B------:R-:W-:Y:S01]  /*5960*/  F2FP.F16.F32.PACK_AB R130, R133, R132 ;  /* 0x000000848582723e */ /* 0x000fe200000000ff */
[C---:B-1----:R-:W-:Y:S01]  /*5970*/  IMAD.SHL.U32 R0, R6.reuse, 0x10, RZ ;  /* 0x0000001006007824 */ /* 0x042fe200078e00ff */
[----:B------:R-:W-:Y:S01]  /*5980*/  SHF.R.U32.HI R4, RZ, 0x1, R6 ;  /* 0x00000001ff047819 */ /* 0x000fe20000011606 */
[C---:B------:R-:W-:Y:S01]  /*5990*/  IMAD.SHL.U32 R2, R6.reuse, 0x20, RZ ;  /* 0x0000002006027824 */ /* 0x040fe200078e00ff */
[----:B------:R-:W-:-:S02]  /*59a0*/  LOP3.LUT P0, RZ, R6, 0x4, RZ, 0xc0, !PT ;  /* 0x0000000406ff7812 */ /* 0x000fc4000780c0ff */
[----:B------:R-:W-:Y:S02]  /*59b0*/  LOP3.LUT R5, R0, 0x600, RZ, 0xc0, !PT ;  /* 0x0000060000057812 */ /* 0x000fe400078ec0ff */
[----:B------:R-:W-:Y:S02]  /*59c0*/  LOP3.LUT R0, R6, 0x7f, RZ, 0xc0, !PT ;  /* 0x0000007f06007812 */ /* 0x000fe400078ec0ff */
[----:B------:R-:W-:Y:S02]  /*59d0*/  LOP3.LUT R3, R2, 0xc0, RZ, 0xc0, !PT ;  /* 0x000000c002037812 */ /* 0x000fe400078ec0ff */
[----:B------:R-:W-:Y:S01]  /*59e0*/  LOP3.LUT R5, R5, 0x20, R2, 0xf8, !PT ;  /* 0x0000002005057812 */ /* 0x000fe200078ef802 */
[----:B------:R-:W-:Y:S01]  /*59f0*/  VIADD R18, R0, 0x1f ;  /* 0x0000001f00127836 */ /* 0x000fe20000000000 */
[----:B------:R-:W-:Y:S01]  /*5a00*/  LOP3.LUT R3, R3, 0x8, R4, 0xf8, !PT ;  /* 0x0000000803037812 */ /* 0x000fe200078ef804 */
[----:B------:R-:W-:Y:S01]  /*5a10*/  IMAD.SHL.U32 R4, R6, 0x4, RZ ;  /* 0x0000000406047824 */ /* 0x000fe200078e00ff */
[----:B------:R-:W-:-:S02]  /*5a20*/  LOP3.LUT R2, R5, 0x100, R2, 0xf8, !PT ;  /* 0x0000010005027812 */ /* 0x000fc400078ef802 */
[----:B------:R-:W-:Y:S02]  /*5a30*/  ISETP.GT.U32.AND P1, PT, R18, 0x3e, PT ;  /* 0x0000003e1200780c */ /* 0x000fe40003f24070 */
[----:B------:R-:W-:Y:S02]  /*5a40*/  LOP3.LUT R3, R3, 0x18, R4, 0x78, !PT ;  /* 0x0000001803037812 */ /* 0x000fe400078e7804 */
[----:B------:R-:W-:Y:S02]  /*5a50*/  F2FP.F16.F32.PACK_AB R131, R135, R134 ;  /* 0x000000868783723e */ /* 0x000fe400000000ff */
[----:B------:R-:W-:Y:S02]  /*5a60*/  LOP3.LUT R3, R2, R3, RZ, 0xfc, !PT ;  /* 0x0000000302037212 */ /* 0x000fe400078efcff */
[----:B------:R-:W-:Y:S02]  /*5a70*/  F2FP.F16.F32.PACK_AB R138, R141, R140 ;  /* 0x0000008c8d8a723e */ /* 0x000fe400000000ff */
[----:B------:R-:W-:Y:S01]  /*5a80*/  F2FP.F16.F32.PACK_AB R139, R143, R142 ;  /* 0x0000008e8f8b723e */ /* 0x000fe200000000ff */
[----:B------:R-:W-:Y:S01]  /*5a90*/  IMAD R22, R3, 0x2, R16 ;  /* 0x0000000203167824 */ /* 0x000fe200078e0210 */
[----:B------:R-:W-:-:S02]  /*5aa0*/  F2FP.F16.F32.PACK_AB R146, R149, R148 ;  /* 0x000000949592723e */ /* 0x000fc400000000ff */
[----:B------:R-:W-:Y:S02]  /*5ab0*/  F2FP.F16.F32.PACK_AB R147, R151, R150 ;  /* 0x000000969793723e */ /* 0x000fe400000000ff */
[----:B------:R-:W-:Y:S02]  /*5ac0*/  F2FP.F16.F32.PACK_AB R154, R157, R156 ;  /* 0x0000009c9d9a723e */ /* 0x000fe400000000ff */
[----:B------:R-:W-:Y:S02]  /*5ad0*/  F2FP.F16.F32.PACK_AB R155, R159, R158 ;  /* 0x0000009e9f9b723e */ /* 0x000fe400000000ff */
[----:B------:R-:W-:Y:S02]  /*5ae0*/  F2FP.F16.F32.PACK_AB R162, R165, R164 ;  /* 0x000000a4a5a2723e */ /* 0x000fe400000000ff */
[----:B------:R-:W-:Y:S02]  /*5af0*/  F2FP.F16.F32.PACK_AB R163, R167, R166 ;  /* 0x000000a6a7a3723e */ /* 0x000fe400000000ff */
[----:B------:R-:W-:Y:S01]  /*5b00*/  SEL R17, R17, 0xfffffff0, !P0 ;  /* 0xfffffff011117807 */ /* 0x000fe20004000000 */
[----:B------:R-:W-:Y:S06]  /*5b10*/  @P1 BRA `(.L_x_52) ;  /* 0x0000000000041947 */ /* 0x000fec0003800000 */
[----:B------:R-:W-:-:S04]  /*5b20*/  DEPBAR.LE SB0, 0x1 ;  /* 0x000080400000791a */ /* 0x000fc80000000000 */
.L_x_52:
[----:B------:R-:W-:Y:S05]  /*5b30*/  WARPSYNC.ALL ;  /* 0x0000000000007948 */ /* 0x000fea0003800000 */
[----:B------:R-:W-:Y:S01]  /*5b40*/  BAR.SYNC.DEFER_BLOCKING 0x1, 0x80 ;  /* 0x0042000000007b1d */ /* 0x000fe20000010000 */
[----:B------:R-:W-:-:S05]  /*5b50*/  IMAD R0, R17, 0x2, R22 ;  /* 0x0000000211007824 */ /* 0x000fca00078e0216 */
[----:B------:R-:W-:Y:S01]  /*5b60*/  BSSY B0, `(.L_x_53) ;  /* 0x0000015000007945 */ /* 0x000fe20003800000 */
[----:B------:R1:W-:Y:S04]  /*5b70*/  STSM.16.M88.4 [R22], R120 ;  /* 0x0000007816007844 */ /* 0x0003e80000000200 */
[----:B------:R1:W-:Y:S01]  /*5b80*/  STSM.16.M88.4 [R0], R128 ;  /* 0x0000008000007844 */ /* 0x0003e20000000200 */
[----:B------:R-:W-:Y:S01]  /*5b90*/  @!PT LDS RZ, [RZ] ;  /* 0x00000000fffff984 */ /* 0x000fe20000000800 */
[----:B------:R-:W-:Y:S01]  /*5ba0*/  @!PT LDS RZ, [RZ] ;  /* 0x00000000fffff984 */ /* 0x000fe20000000800 */
[----:B------:R-:W-:Y:S01]  /*5bb0*/  @!PT LDS RZ, [RZ] ;  /* 0x00000000fffff984 */ /* 0x000fe20000000800 */
[----:B------:R-:W-:Y:S01]  /*5bc0*/  @!PT LDS RZ, [RZ] ;  /* 0x00000000fffff984 */ /* 0x000fe20000000800 */
[----:B------:R2:W-:Y:S06]  /*5bd0*/  MEMBAR.ALL.CTA ;  /* 0x0000000000007992 */ /* 0x0005ec0000008000 */
[----:B--2---:R-:W2:Y:S02]  /*5be0*/  FENCE.VIEW.ASYNC.S ;  /* 0x00000000000073c6 */ /* 0x004ea40000000000 */
[----:B--2---:R-:W-:Y:S06]  /*5bf0*/  BAR.SYNC.DEFER_BLOCKING 0x1, 0x80 ;  /* 0x0042000000007b1d */ /* 0x004fec0000010000 */
[----:B------:R-:W-:Y:S05]  /*5c00*/  @P1 BRA `(.L_x_54) ;  /* 0x0000000000281947 */ /* 0x000fea0003800000 */
[----:B------:R-:W-:Y:S01]  /*5c10*/  S2UR UR44, SR_CTAID.Z ;  /* 0x00000000002c79c3 */ /* 0x000fe20000002700 */
[----:B------:R-:W-:Y:S01]  /*5c20*/  ULDC.64 UR4, c[0x0][0x198] ;  /* 0x0000660000047ab9 */ /* 0x000fe20000000a00 */
[----:B------:R-:W-:Y:S01]  /*5c30*/  R2UR UR40, R16 ;  /* 0x00000000102872ca */ /* 0x000fe200000e0000 */
[----:B------:R-:W-:Y:S01]  /*5c40*/  UIADD3 UR4, UP0, UR4, 0x9f0, URZ ;  /* 0x000009f004047890 */ /* 0x000fe2000ff1e03f */
[----:B------:R-:W-:-:S03]  /*5c50*/  UMOV UR41, URZ ;  /* 0x0000003f00297c82 */ /* 0x000fc60008000000 */
[----:B------:R-:W-:Y:S01]  /*5c60*/  UIADD3.X UR5, URZ, UR5, URZ, UP0, !UPT ;  /* 0x000000053f057290 */ /* 0x000fe200087fe43f */
[----:B------:R-:W2:Y:S08]  /*5c70*/  S2UR UR43, SR_CTAID.Y ;  /* 0x00000000002b79c3 */ /* 0x000eb00000002600 */
[----:B--2---:R2:W-:Y:S01]  /*5c80*/  UTMASTG.4D [UR40], [UR4] ;  /* 0x00000028040073b5 */ /* 0x0045e20008018000 */
[----:B------:R0:W-:Y:S01]  /*5c90*/  UTMACMDFLUSH ;  /* 0x00000000000079b7 */ /* 0x0001e20000000000 */
[----:B--2---:R-:W-:-:S04]  /*5ca0*/  DEPBAR.LE SB0, 0x1 ;  /* 0x000080400000791a */ /* 0x004fc80000000000 */
.L_x_54:
[----:B------:R-:W-:Y:S05]  /*5cb0*/  BSYNC B0 ;  /* 0x0000000000007941 */ /* 0x000fea0003800000 */
.L_x_53:
[----:B------:R-:W-:Y:S06]  /*5cc0*/  BAR.SYNC.DEFER_BLOCKING 0x1, 0x80 ;  /* 0x0042000000007b1d */ /* 0x000fec0000010000 */
[----:B------:R-:W-:Y:S01]  /*5cd0*/  BSSY B0, `(.L_x_55) ;  /* 0x0000017000007945 */ /* 0x000fe20003800000 */
[----:B------:R2:W-:Y:S04]  /*5ce0*/  STSM.16.M88.4 [R22+0x1000], R136 ;  /* 0x0010008816007844 */ /* 0x0005e80000000200 */
[----:B------:R2:W-:Y:S01]  /*5cf0*/  STSM.16.M88.4 [R0+0x1000], R144 ;  /* 0x0010009000007844 */ /* 0x0005e20000000200 */
[----:B------:R-:W-:Y:S01]  /*5d00*/  @!PT LDS RZ, [RZ] ;  /* 0x00000000fffff984 */ /* 0x000fe20000000800 */
[----:B------:R-:W-:Y:S01]  /*5d10*/  @!PT LDS RZ, [RZ] ;  /* 0x00000000fffff984 */ /* 0x000fe20000000800 */
[----:B------:R-:W-:Y:S01]  /*5d20*/  @!PT LDS RZ, [RZ] ;  /* 0x00000000fffff984 */ /* 0x000fe20000000800 */
[----:B------:R-:W-:Y:S01]  /*5d30*/  @!PT LDS RZ, [RZ] ;  /* 0x00000000fffff984 */ /* 0x000fe20000000800 */
[----:B------:R3:W-:Y:S06]  /*5d40*/  MEMBAR.ALL.CTA ;  /* 0x0000000000007992 */ /* 0x0007ec0000008000 */
[----:B---3--:R-:W3:Y:S02]  /*5d50*/  FENCE.VIEW.ASYNC.S ;  /* 0x00000000000073c6 */ /* 0x008ee40000000000 */
[----:B---3--:R-:W-:Y:S06]  /*5d60*/  BAR.SYNC.DEFER_BLOCKING 0x1, 0x80 ;  /* 0x0042000000007b1d */ /* 0x008fec0000010000 */
[----:B------:R-:W-:Y:S05]  /*5d70*/  @P1 BRA `(.L_x_56) ;  /* 0x0000000000301947 */ /* 0x000fea0003800000 */
[----:B------:R-:W-:Y:S01]  /*5d80*/  S2UR UR12, SR_CTAID.Z ;  /* 0x00000000000c79c3 */ /* 0x000fe20000002700 */
[----:B------:R-:W-:Y:S01]  /*5d90*/  R2UR UR8, R16 ;  /* 0x00000000100872ca */ /* 0x000fe200000e0000 */
[----:B------:R-:W-:Y:S01]  /*5da0*/  ULDC.64 UR4, c[0x0][0x198] ;  /* 0x0000660000047ab9 */ /* 0x000fe20000000a00 */
[----:B------:R-:W-:Y:S01]  /*5db0*/  UMOV UR9, 0x20 ;  /* 0x0000002000097882 */ /* 0x000fe20000000000 */
[----:B------:R-:W-:Y:S01]  /*5dc0*/  UIADD3 UR4, UP0, UR4, 0x9f0, URZ ;  /* 0x000009f004047890 */ /* 0x000fe2000ff1e03f */
[----:B------:R-:W-:-:S03]  /*5dd0*/  UMOV UR10, UR42 ;  /* 0x0000002a000a7c82 */ /* 0x000fc60008000000 */
[----:B------:R-:W3:Y:S01]  /*5de0*/  S2UR UR11, SR_CTAID.Y ;  /* 0x00000000000b79c3 */ /* 0x000ee20000002600 */
[----:B------:R-:W-:-:S05]  /*5df0*/  UIADD3.X UR5, URZ, UR5, URZ, UP0, !UPT ;  /* 0x000000053f057290 */ /* 0x000fca00087fe43f */
[----:B------:R-:W-:-:S09]  /*5e00*/  UIADD3 UR8, UR8, 0x1000, URZ ;  /* 0x0000100008087890 */ /* 0x000fd2000fffe03f */
[----:B---3--:R3:W-:Y:S01]  /*5e10*/  UTMASTG.4D [UR8], [UR4] ;  /* 0x00000008040073b5 */ /* 0x0087e20008018000 */
[----:B------:R0:W-:Y:S01]  /*5e20*/  UTMACMDFLUSH ;  /* 0x00000000000079b7 */ /* 0x0001e20000000000 */
[----:B---3--:R-:W-:-:S04]  /*5e30*/  DEPBAR.LE SB0, 0x1 ;  /* 0x000080400000791a */ /* 0x008fc80000000000 */
.L_x_56:
[----:B------:R-:W-:Y:S05]  /*5e40*/  BSYNC B0 ;  /* 0x0000000000007941 */ /* 0x000fea0003800000 */
.L_x_55:
[----:B------:R-:W-:Y:S01]  /*5e50*/  BAR.SYNC.DEFER_BLOCKING 0x1, 0x80 ;  /* 0x0042000000007b1d */ /* 0x000fe20000010000 */
[----:B------:R-:W-:-:S04]  /*5e60*/  MOV R2, RZ ;  /* 0x000000ff00027202 */ /* 0x000fc80000000f00 */
[----:B------:R-:W-:Y:S01]  /*5e70*/  LOP3.LUT P0, RZ, R2, 0x1bf, RZ, 0xc0, !PT ;  /* 0x000001bf02ff7812 */ /* 0x000fe2000780c0ff */
        /* <DEDUP_REMOVED lines=8> */
[----:B----4-:R-:W4:Y:S02]  /*5f00*/  FENCE.VIEW.ASYNC.S ;  /* 0x00000000000073c6 */ /* 0x010f240000000000 */
[----:B----4-:R-:W-:Y:S06]  /*5f10*/  BAR.SYNC.DEFER_BLOCKING 0x1, 0x80 ;  /* 0x0042000000007b1d */ /* 0x010fec0000010000 */
[----:B------:R-:W-:Y:S05]  /*5f20*/  @P1 BRA `(.L_x_58) ;  /* 0x0000000000281947 */ /* 0x000fea0003800000 */
[----:B------:R-:W-:Y:S01]  /*5f30*/  S2UR UR12, SR_CTAID.Z ;  /* 0x00000000000c79c3 */ /* 0x000fe20000002700 */
[----:B------:R-:W-:Y:S01]  /*5f40*/  ULDC.64 UR4, c[0x0][0x198] ;  /* 0x0000660000047ab9 */ /* 0x000fe20000000a00 */
[----:B------:R-:W-:Y:S01]  /*5f50*/  R2UR UR8, R16 ;  /* 0x00000000100872ca */ /* 0x000fe200000e0000 */
[----:B------:R-:W-:Y:S01]  /*5f60*/  UIADD3 UR4, UP0, UR4, 0x9f0, URZ ;  /* 0x000009f004047890 */ /* 0x000fe2000ff1e03f */
[----:B------:R-:W-:Y:S01]  /*5f70*/  UMOV UR9, 0x40 ;  /* 0x0000004000097882 */ /* 0x000fe20000000000 */
[----:B------:R-:W-:Y:S02]  /*5f80*/  UMOV UR10, UR42 ;  /* 0x0000002a000a7c82 */ /* 0x000fe40008000000 */
[----:B------:R-:W-:Y:S01]  /*5f90*/  UIADD3.X UR5, URZ, UR5, URZ, UP0, !UPT ;  /* 0x000000053f057290 */ /* 0x000fe200087fe43f */
[----:B------:R-:W4:Y:S08]  /*5fa0*/  S2UR UR11, SR_CTAID.Y ;  /* 0x00000000000b79c3 */ /* 0x000f300000002600 */
[----:B----4-:R4:W-:Y:S02]  /*5fb0*/  UTMASTG.4D [UR8], [UR4] ;  /* 0x00000008040073b5 */ /* 0x0109e40008018000 */
[----:B----4-:R0:W-:Y:S02]  /*5fc0*/  UTMACMDFLUSH ;  /* 0x00000000000079b7 */ /* 0x0101e40000000000 */
.L_x_58:
[----:B------:R-:W-:Y:S05]  /*5fd0*/  BSYNC B0 ;  /* 0x0000000000007941 */ /* 0x000fea0003800000 */
.L_x_57:
[----:B------:R-:W-:Y:S05]  /*5fe0*/  @!P0 BRA `(.L_x_59) ;  /* 0x0000000000408947 */ /* 0x000fea0003800000 */
[----:B-123--:R-:W-:Y:S01]  /*5ff0*/  MOV R0, 0x0 ;  /* 0x0000000000007802 */ /* 0x00efe20000000f00 */
        /* <DEDUP_REMOVED lines=15> */
.L_x_59:
[----:B-123--:R-:W-:-:S05]  /*60f0*/  VIADD R0, R16, 0x2200 ;  /* 0x0000220010007836 */ /* 0x00efca0000000000 */
        /* <DEDUP_REMOVED lines=18> */
.L_x_60:
[----:B------:R-:W-:Y:S01]  /*6220*/  ISETP.GT.U32.AND P6, PT, R18, 0x3e, PT ;  /* 0x0000003e1200780c */ /* 0x000fe20003fc4070 */
[----:B------:R-:W-:Y:S01]  /*6230*/  VIADD R0, R22, 0x2200 ;  /* 0x0000220016007836 */ /* 0x000fe20000000000 */
[----:B------:R-:W-:Y:S02]  /*6240*/  F2FP.F16.F32.PACK_AB R72, R73, R72 ;  /* 0x000000484948723e */ /* 0x000fe400000000ff */
[----:B------:R-:W-:Y:S01]  /*6250*/  F2FP.F16.F32.PACK_AB R80, R81, R80 ;  /* 0x000000505150723e */ /* 0x000fe200000000ff */
[----:B------:R-:W-:Y:S01]  /*6260*/  IMAD R0, R17, 0x2, R0 ;  /* 0x0000000211007824 */ /* 0x000fe200078e0200 */
[----:B------:R-:W-:Y:S01]  /*6270*/  F2FP.F16.F32.PACK_AB R88, R89, R88 ;  /* 0x000000585958723e */ /* 0x000fe200000000ff */
[----:B------:R-:W-:Y:S01]  /*6280*/  IMAD R17, R17, 0x2, R22 ;  /* 0x0000000211117824 */ /* 0x000fe200078e0216 */
        /* <DEDUP_REMOVED lines=20> */
[----:B------:R-:W-:Y:S01]  /*63d0*/  F2FP.F16.F32.PACK_AB R115, R119, R118 ;  /* 0x000000767773723e */ /* 0x000fe200000000ff */
[----:B------:R-:W-:Y:S06]  /*63e0*/  @P6 BRA `(.L_x_61) ;  /* 0x0000000000046947 */ /* 0x000fec0003800000 */
[----:B------:R-:W-:-:S04]  /*63f0*/  DEPBAR.LE SB0, 0x1 ;  /* 0x000080400000791a */ /* 0x000fc80000000000 */
.L_x_61:
[----:B------:R-:W-:Y:S05]  /*6400*/  WARPSYNC.ALL ;  /* 0x0000000000007948 */ /* 0x000fea0003800000 */
        /* <DEDUP_REMOVED lines=13> */
[----:B------:R-:W-:Y:S01]  /*64e0*/  R2UR UR8, R16 ;  /* 0x00000000100872ca */ /* 0x000fe200000e0000 */
[----:B------:R-:W-:Y:S01]  /*64f0*/  ULDC.64 UR4, c[0x0][0x198] ;  /* 0x0000660000047ab9 */ /* 0x000fe20000000a00 */
[----:B------:R-:W-:Y:S01]  /*6500*/  UMOV UR9, URZ ;  /* 0x0000003f00097c82 */ /* 0x000fe20008000000 */
[----:B------:R-:W-:Y:S01]  /*6510*/  UIADD3 UR4, UP0, UR4, 0xcf0, URZ ;  /* 0x00000cf004047890 */ /* 0x000fe2000ff1e03f */
[----:B------:R-:W-:-:S03]  /*6520*/  UMOV UR10, UR42 ;  /* 0x0000002a000a7c82 */ /* 0x000fc60008000000 */
[----:B------:R-:W2:Y:S01]  /*6530*/  S2UR UR11, SR_CTAID.Y ;  /* 0x00000000000b79c3 */ /* 0x000ea20000002600 */
[----:B------:R-:W-:-:S05]  /*6540*/  UIADD3.X UR5, URZ, UR5, URZ, UP0, !UPT ;  /* 0x000000053f057290 */ /* 0x000fca00087fe43f */
[----:B------:R-:W-:-:S09]  /*6550*/  UIADD3 UR8, UR8, 0x2200, URZ ;  /* 0x0000220008087890 */ /* 0x000fd2000fffe03f */
[----:B--2---:R2:W-:Y:S01]  /*6560*/  UTMASTG.4D [UR8], [UR4] ;  /* 0x00000008040073b5 */ /* 0x0045e20008018000 */
[----:B------:R0:W-:Y:S01]  /*6570*/  UTMACMDFLUSH ;  /* 0x00000000000079b7 */ /* 0x0001e20000000000 */
[----:B--2---:R-:W-:-:S04]  /*6580*/  DEPBAR.LE SB0, 0x1 ;  /* 0x000080400000791a */ /* 0x004fc80000000000 */
.L_x_63:
[----:B------:R-:W-:Y:S05]  /*6590*/  BSYNC B0 ;  /* 0x0000000000007941 */ /* 0x000fea0003800000 */
.L_x_62:
        /* <DEDUP_REMOVED lines=24> */
.L_x_65:
[----:B------:R-:W-:Y:S05]  /*6720*/  BSYNC B0 ;  /* 0x0000000000007941 */ /* 0x000fea0003800000 */
.L_x_64:
[----:B------:R-:W-:Y:S06]  /*6730*/  BAR.SYNC.DEFER_BLOCKING 0x1, 0x80 ;  /* 0x0042000000007b1d */ /* 0x000fec0000010000 */
[----:B------:R-:W-:Y:S01]  /*6740*/  BSSY B0, `(.L_x_66) ;  /* 0x0000016000007945 */ /* 0x000fe20003800000 */
[----:B------:R3:W-:Y:S04]  /*6750*/  STSM.16.M88.4 [R22+0x2200], R104 ;  /* 0x0022006816007844 */ /* 0x0007e80000000200 */
        /* <DEDUP_REMOVED lines=10> */
[----:B------:R-:W-:Y:S01]  /*6800*/  R2UR UR8, R16 ;  /* 0x00000000100872ca */ /* 0x000fe200000e0000 */
[----:B------:R-:W-:Y:S01]  /*6810*/  ULDC.64 UR4, c[0x0][0x198] ;  /* 0x0000660000047ab9 */ /* 0x000fe20000000a00 */
[----:B------:R-:W-:Y:S01]  /*6820*/  UMOV UR9, 0x40 ;  /* 0x0000004000097882 */ /* 0x000fe20000000000 */
[----:B------:R-:W-:Y:S01]  /*6830*/  UIADD3 UR4, UP0, UR4, 0xcf0, URZ ;  /* 0x00000cf004047890 */ /* 0x000fe2000ff1e03f */
[----:B------:R-:W-:-:S03]  /*6840*/  UMOV UR10, UR42 ;  /* 0x0000002a000a7c82 */ /* 0x000fc60008000000 */
[----:B------:R-:W4:Y:S01]  /*6850*/  S2UR UR11, SR_CTAID.Y ;  /* 0x00000000000b79c3 */ /* 0x000f220000002600 */
[----:B------:R-:W-:-:S05]  /*6860*/  UIADD3.X UR5, URZ, UR5, URZ, UP0, !UPT ;  /* 0x000000053f057290 */ /* 0x000fca00087fe43f */
[----:B------:R-:W-:-:S09]  /*6870*/  UIADD3 UR8, UR8, 0x2200, URZ ;  /* 0x0000220008087890 */ /* 0x000fd2000fffe03f */
[----:B----4-:R4:W-:Y:S02]  /*6880*/  UTMASTG.4D [UR8], [UR4] ;  /* 0x00000008040073b5 */ /* 0x0109e40008018000 */
[----:B----4-:R0:W-:Y:S02]  /*6890*/  UTMACMDFLUSH ;  /* 0x00000000000079b7 */ /* 0x0101e40000000000 */
.L_x_67:
[----:B------:R-:W-:Y:S05]  /*68a0*/  BSYNC B0 ;  /* 0x0000000000007941 */ /* 0x000fea0003800000 */
.L_x_66:
[----:B------:R-:W-:Y:S01]  /*68b0*/  ULOP3.LUT UR38, UR38, 0x1, URZ, 0xc, !UPT ;  /* 0x0000000126267892 */ /* 0x000fe2000f8e0c3f */
[----:B------:R-:W-:-:S04]  /*68c0*/  DEPBAR.LE SB0, 0x0 ;  /* 0x000080000000791a */ /* 0x000fc80000000000 */
[----:B------:R-:W-:Y:S01]  /*68d0*/  ULEA UR37, UR37, UR38, 0x1 ;  /* 0x0000002625257291 */ /* 0x000fe2000f8e083f */
[----:B------:R-:W-:-:S04]  /*68e0*/  DEPBAR.LE SB0, 0x0 ;  /* 0x000080000000791a */ /* 0x000fc80000000000 */
[----:B------:R-:W-:-:S09]  /*68f0*/  ULEA UR37, UR37, UR36, 0x3 ;  /* 0x0000002425257291 */ /* 0x000fd2000f8e183f */
[----:B------:R-:W-:Y:S01]  /*6900*/  SYNCS.ARRIVE.TRANS64.A1T0 RZ, [UR37+0x284a0], RZ ;  /* 0x0284a0ffffff79a7 */ /* 0x000fe20008100025 */
[----:B------:R-:W-:Y:S05]  /*6910*/  EXIT ;  /* 0x000000000000794d */ /* 0x000fea0003800000 */
.L_x_6:
[----:B------:R-:W-:-:S08]  /*6920*/  NOP ;  /* 0x0000000000007918 */ /* 0x000fd00000000000 */
[----:B------:R-:W1:-:S00]  /*6930*/  USETMAXREG.DEALLOC.CTAPOOL 0x18 ;  /* 0x00000018000079c8 */ /* 0x000e4000080e0500 */
[----:B------:R-:W-:-:S13]  /*6940*/  PLOP3.LUT P0, PT, PT, PT, UP0, 0x80, 0x0 ;  /* 0x000000000000781c */ /* 0x000fda0003f0f008 */
[----:B-1----:R-:W-:Y:S05]  /*6950*/  @!P0 BRA `(.L_x_68) ;  /* 0x00000018005c8947 */ /* 0x002fea0003800000 */
[----:B------:R-:W-:-:S13]  /*6960*/  ISETP.NE.AND P0, PT, RZ, UR5, PT ;  /* 0x00000005ff007c0c */ /* 0x000fda000bf05270 */
[----:B------:R-:W-:Y:S05]  /*6970*/  @P0 EXIT ;  /* 0x000000000000094d */ /* 0x000fea0003800000 */
[----:B------:R-:W-:Y:S01]  /*6980*/  ULDC UR13, c[0x0][0x288] ;  /* 0x0000a200000d7ab9 */ /* 0x000fe20000000800 */
[----:B------:R-:W-:Y:S01]  /*6990*/  ELECT P0, URZ, PT ;  /* 0x00000000003f782f */ /* 0x000fe20003800000 */
[----:B------:R-:W-:Y:S01]  /*69a0*/  UISETP.GE.AND UP0, UPT, UR13, 0x1, UPT ;  /* 0x000000010d00788c */ /* 0x000fe2000bf06270 */
[----:B------:R-:W-:-:S05]  /*69b0*/  UMOV UR6, URZ ;  /* 0x0000003f00067c82 */ /* 0x000fca0008000000 */
[----:B------:R-:W-:-:S13]  /*69c0*/  PLOP3.LUT P1, PT, PT, PT, UP0, 0x80, 0x0 ;  /* 0x000000000000781c */ /* 0x000fda0003f2f008 */
[----:B------:R-:W-:Y:S05]  /*69d0*/  @!P1 BRA `(.L_x_69) ;  /* 0x0000001400f89947 */ /* 0x000fea0003800000 */
[----:B------:R-:W-:Y:S01]  /*69e0*/  ULOP3.LUT UR4, UR7, 0x1, URZ, 0xfc, !UPT ;  /* 0x0000000107047892 */ /* 0x000fe2000f8efc3f */
[----:B------:R-:W1:Y:S03]  /*69f0*/  S2UR UR5, SR_CgaCtaId ;  /* 0x00000000000579c3 */ /* 0x000e660000008800 */
[----:B------:R-:W-:-:S06]  /*6a00*/  UISETP.NE.AND UP0, UPT, UR4, 0x3, UPT ;  /* 0x000000030400788c */ /* 0x000fcc000bf05270 */
[----:B------:R-:W-:-:S13]  /*6a10*/  PLOP3.LUT P1, PT, PT, PT, UP0, 0x80, 0x0 ;  /* 0x000000000000781c */ /* 0x000fda0003f2f008 */
[----:B------:R-:W-:Y:S05]  /*6a20*/  @!P1 BRA `(.L_x_70) ;  /* 0x0000000000049947 */ /* 0x000fea0003800000 */
[----:B-1----:R-:W-:Y:S01]  /*6a30*/  BPT.TRAP 0x1 ;  /* 0x000000040000795c */ /* 0x002fe20000300000 */
.L_x_70:
[----:B------:R-:W-:Y:S01]  /*6a40*/  UMOV UR4, 0x400 ;  /* 0x0000040000047882 */ /* 0x000fe20000000000 */
[----:B------:R-:W-:Y:S01]  /*6a50*/  SHF.L.U32 R0, RZ, 0x1f, RZ ;  /* 0x0000001fff007819 */ /* 0x000fe200000006ff */
[----:B-1----:R-:W-:Y:S01]  /*6a60*/  ULEA UR4, UR5, UR4, 0x18 ;  /* 0x0000000405047291 */ /* 0x002fe2000f8ec03f */
[----:B------:R-:W-:Y:S01]  /*6a70*/  UMOV UR6, URZ ;  /* 0x0000003f00067c82 */ /* 0x000fe20008000000 */
[----:B------:R-:W-:-:S07]  /*6a80*/  ULDC.64 UR14, c[0x0][0x198] ;  /* 0x00006600000e7ab9 */ /* 0x000fce0000000a00 */
[----:B------:R-:W1:Y:S02]  /*6a90*/  SYNCS.PHASECHK.TRANS64.TRYWAIT P2, [UR4+0x28480], R0 ;  /* 0x02848000ff0075a7 */ /* 0x000e640008040144 */
[----:B-1----:R-:W-:Y:S05]  /*6aa0*/  @!P2 BRA `(.L_x_71) ;  /* 0x0000003c0034a947 */ /* 0x002fea0003800000 */
.L_x_142:
[----:B------:R-:W-:Y:S04]  /*6ab0*/  BSSY B0, `(.L_x_72) ;  /* 0x000005d000007945 */ /* 0x000fe80003800000 */
[----:B------:R-:W-:Y:S05]  /*6ac0*/  @!P0 BRA `(.L_x_73) ;  /* 0x00000004006c8947 */ /* 0x000fea0003800000 */
[----:B------:R-:W2:Y:S01]  /*6ad0*/  S2UR UR29, SR_CTAID.Y ;  /* 0x00000000001d79c3 */ /* 0x000ea20000002600 */
[----:B------:R-:W-:Y:S01]  /*6ae0*/  UIADD3 UR22, UP0, UR14, 0x6f0, URZ ;  /* 0x000006f00e167890 */ /* 0x000fe2000ff1e03f */
[----:B------:R-:W-:-:S04]  /*6af0*/  DEPBAR.LE SB0, 0x1 ;  /* 0x000080400000791a */ /* 0x000fc80000000000 */
[----:B------:R-:W-:Y:S02]  /*6b00*/  UIADD3 UR24, UR4, 0x1c000, URZ ;  /* 0x0001c00004187890 */ /* 0x000fe4000fffe03f */
[----:B------:R-:W3:Y:S01]  /*6b10*/  S2UR UR21, SR_CTAID.Z ;  /* 0x00000000001579c3 */ /* 0x000ee20000002700 */
[----:B------:R-:W-:Y:S02]  /*6b20*/  UIADD3.X UR23, URZ, UR15, URZ, UP0, !UPT ;  /* 0x0000000f3f177290 */ /* 0x000fe400087fe43f */
[----:B------:R-:W-:Y:S01]  /*6b30*/  UIADD3 UR8, UR4, 0x1cc00, URZ ;  /* 0x0001cc0004087890 */ /* 0x000fe2000fffe03f */
[----:B------:R-:W-:Y:S01]  /*6b40*/  UMOV UR25, URZ ;  /* 0x0000003f00197c82 */ /* 0x000fe20008000000 */
[----:B------:R-:W-:Y:S01]  /*6b50*/  UMOV UR26, URZ ;  /* 0x0000003f001a7c82 */ /* 0x000fe20008000000 */
[----:B------:R-:W-:Y:S01]  /*6b60*/  UMOV UR10, 0x8 ;  /* 0x00000008000a7882 */ /* 0x000fe20000000000 */
[----:B------:R-:W-:Y:S01]  /*6b70*/  UMOV UR9, UR25 ;  /* 0x0000001900097c82 */ /* 0x000fe20008000000 */
[----:B------:R-:W-:Y:S01]  /*6b80*/  UIADD3 UR16, UR4, 0x1d800, URZ ;  /* 0x0001d80004107890 */ /* 0x000fe2000fffe03f */
[----:B------:R-:W-:Y:S01]  /*6b90*/  UMOV UR18, 0x10 ;  /* 0x0000001000127882 */ /* 0x000fe20000000000 */
[----:B------:R-:W-:Y:S01]  /*6ba0*/  UMOV UR17, UR25 ;  /* 0x0000001900117c82 */ /* 0x000fe20008000000 */
[----:B--2---:R-:W-:Y:S01]  /*6bb0*/  UMOV UR27, UR29 ;  /* 0x0000001d001b7c82 */ /* 0x004fe20008000000 */
[----:B------:R-:W-:Y:S01]  /*6bc0*/  UMOV UR11, UR29 ;  /* 0x0000001d000b7c82 */ /* 0x000fe20008000000 */
[----:B------:R-:W-:Y:S01]  /*6bd0*/  UMOV UR19, UR29 ;  /* 0x0000001d00137c82 */ /* 0x000fe20008000000 */
[----:B---3--:R-:W-:Y:S01]  /*6be0*/  UMOV UR28, UR21 ;  /* 0x00000015001c7c82 */ /* 0x008fe20008000000 */
[----:B------:R-:W-:Y:S01]  /*6bf0*/  UMOV UR12, UR21 ;  /* 0x00000015000c7c82 */ /* 0x000fe20008000000 */
[----:B------:R-:W-:Y:S01]  /*6c00*/  UTMAREDG.4D.ADD [UR24], [UR22] ;  /* 0x00000018160073b6 */ /* 0x000fe20008018000 */
[----:B------:R-:W-:Y:S01]  /*6c10*/  UMOV UR20, UR21 ;  /* 0x0000001500147c82 */ /* 0x000fe20008000000 */
[----:B------:R2:W-:Y:S01]  /*6c20*/  UTMAREDG.4D.ADD [UR8], [UR22] ;  /* 0x00000008160073b6 */ /* 0x0005e20008018000 */
[----:B------:R3:W-:Y:S01]  /*6c30*/  UTMAREDG.4D.ADD [UR16], [UR22] ;  /* 0x00000010160073b6 */ /* 0x0007e20008018000 */
[----:B--2---:R-:W-:Y:S01]  /*6c40*/  UIADD3 UR8, UR4, 0x1e400, URZ ;  /* 0x0001e40004087890 */ /* 0x004fe2000fffe03f */
[----:B------:R-:W-:Y:S01]  /*6c50*/  UMOV UR10, 0x18 ;  /* 0x00000018000a7882 */ /* 0x000fe20000000000 */
[----:B---3--:R-:W-:-:S07]  /*6c60*/  UIADD3 UR16, UR4, 0x1f000, URZ ;  /* 0x0001f00004107890 */ /* 0x008fce000fffe03f */
[----:B------:R2:W-:Y:S01]  /*6c70*/  UTMAREDG.4D.ADD [UR8], [UR22] ;  /* 0x00000008160073b6 */ /* 0x0005e20008018000 */
[----:B------:R-:W-:Y:S02]  /*6c80*/  UMOV UR18, 0x20 ;  /* 0x0000002000127882 */ /* 0x000fe40000000000 */
        /* <DEDUP_REMOVED lines=11> */
[----:B------:R-:W-:Y:S01]  /*6d40*/  UMOV UR17, 0x20 ;  /* 0x0000002000117882 */ /* 0x000fe20000000000 */
[----:B------:R-:W-:Y:S02]  /*6d50*/  UMOV UR18, UR26 ;  /* 0x0000001a00127c82 */ /* 0x000fe40008000000 */
[----:B------:R3:W-:Y:S01]  /*6d60*/  UTMAREDG.4D.ADD [UR16], [UR22] ;  /* 0x00000010160073b6 */ /* 0x0007e20008018000 */
[----:B--2---:R-:W-:Y:S01]  /*6d70*/  UIADD3 UR8, UR4, 0x1d000, URZ ;  /* 0x0001d00004087890 */ /* 0x004fe2000fffe03f */
[----:B------:R-:W-:Y:S01]  /*6d80*/  UMOV UR9, 0x20 ;  /* 0x0000002000097882 */ /* 0x000fe20000000000 */
[----:B------:R-:W-:Y:S01]  /*6d90*/  UMOV UR10, 0x8 ;  /* 0x00000008000a7882 */ /* 0x000fe20000000000 */
[----:B---3--:R-:W-:-:S06]  /*6da0*/  UIADD3 UR16, UR4, 0x1dc00, URZ ;  /* 0x0001dc0004107890 */ /* 0x008fcc000fffe03f */
        /* <DEDUP_REMOVED lines=42> */
[----:B------:R-:W-:-:S08]  /*7050*/  UMOV UR10, 0x38 ;  /* 0x00000038000a7882 */ /* 0x000fd00000000000 */
[----:B------:R3:W-:Y:S02]  /*7060*/  UTMAREDG.4D.ADD [UR8], [UR22] ;  /* 0x00000008160073b6 */ /* 0x0007e40008018000 */
[----:B---3--:R0:W-:Y:S02]  /*7070*/  UTMACMDFLUSH ;  /* 0x00000000000079b7 */ /* 0x0081e40000000000 */
.L_x_73:
[----:B------:R-:W-:Y:S05]  /*7080*/  BSYNC B0 ;  /* 0x0000000000007941 */ /* 0x000fea0003800000 */
.L_x_72:
[----:B------:R-:W-:-:S06]  /*7090*/  UISETP.GE.AND UP0, UPT, UR13, 0x41, UPT ;  /* 0x000000410d00788c */ /* 0x000fcc000bf06270 */
[----:B------:R-:W-:-:S13]  /*70a0*/  PLOP3.LUT P2, PT, PT, PT, UP0, 0x80, 0x0 ;  /* 0x000000000000781c */ /* 0x000fda0003f4f008 */
[----:B------:R-:W-:Y:S05]  /*70b0*/  @!P2 BRA `(.L_x_69) ;  /* 0x000000100040a947 */ /* 0x000fea0003800000 */
[----:B------:R-:W-:Y:S01]  /*70c0*/  UIADD3 UR13, UR13, 0x3f, URZ ;  /* 0x0000003f0d0d7890 */ /* 0x000fe2000fffe03f */
[----:B-1----:R-:W-:Y:S01]  /*70d0*/  IMAD.MOV.U32 R0, RZ, RZ, RZ ;  /* 0x000000ffff007224 */ /* 0x002fe200078e00ff */
[----:B------:R-:W-:Y:S01]  /*70e0*/  UMOV UR9, 0x40 ;  /* 0x0000004000097882 */ /* 0x000fe20000000000 */
[----:B------:R-:W-:Y:S01]  /*70f0*/  UMOV UR8, 0x60 ;  /* 0x0000006000087882 */ /* 0x000fe20000000000 */
[----:B------:R-:W-:Y:S01]  /*7100*/  USHF.R.S32.HI UR6, URZ, 0x1f, UR13 ;  /* 0x0000001f3f067899 */ /* 0x000fe2000801140d */
[----:B------:R-:W-:Y:S01]  /*7110*/  IMAD.U32 R2, RZ, RZ, UR9 ;  /* 0x00000009ff027e24 */ /* 0x000fe2000f8e00ff */
[----:B------:R-:W-:Y:S01]  /*7120*/  UMOV UR10, 0x58 ;  /* 0x00000058000a7882 */ /* 0x000fe20000000000 */
[----:B------:R-:W-:Y:S01]  /*7130*/  IMAD.U32 R3, RZ, RZ, UR8 ;  /* 0x00000008ff037e24 */ /* 0x000fe2000f8e00ff */
[----:B------:R-:W-:Y:S01]  /*7140*/  UMOV UR9, 0x50 ;  /* 0x0000005000097882 */ /* 0x000fe20000000000 */
[----:B------:R-:W-:Y:S01]  /*7150*/  UMOV UR8, 0x48 ;  /* 0x0000004800087882 */ /* 0x000fe20000000000 */
[----:B------:R-:W-:Y:S01]  /*7160*/  ULEA.HI UR21, UR6, UR13, URZ, 0x6 ;  /* 0x0000000d06157291 */ /* 0x000fe2000f8f303f */
[----:B------:R-:W-:Y:S01]  /*7170*/  IMAD.U32 R4, RZ, RZ, UR10 ;  /* 0x0000000aff047e24 */ /* 0x000fe2000f8e00ff */
[----:B------:R-:W-:Y:S01]  /*7180*/  UMOV UR58, 0x78 ;  /* 0x00000078003a7882 */ /* 0x000fe20000000000 */
[----:B------:R-:W-:Y:S01]  /*7190*/  IMAD.U32 R5, RZ, RZ, UR8 ;  /* 0x00000008ff057e24 */ /* 0x000fe2000f8e00ff */
[----:B------:R-:W-:Y:S01]  /*71a0*/  UMOV UR6, URZ ;  /* 0x0000003f00067c82 */ /* 0x000fe20008000000 */
[----:B------:R-:W-:Y:S01]  /*71b0*/  IMAD.U32 R6, RZ, RZ, UR9 ;  /* 0x00000009ff067e24 */ /* 0x000fe2000f8e00ff */
[----:B------:R-:W-:Y:S01]  /*71c0*/  UMOV UR13, 0x1 ;  /* 0x00000001000d7882 */ /* 0x000fe20000000000 */
[----:B------:R-:W-:-:S12]  /*71d0*/  ULEA.HI.SX32 UR21, UR21, 0x1, 0x1a ;  /* 0x0000000115157891 */ /* 0x000fd8000f8fd23f */
.L_x_81:
[----:B-1----:R-:W-:Y:S05]  /*71e0*/  @!P1 BRA `(.L_x_74) ;  /* 0x0000000000049947 */ /* 0x002fea0003800000 */
[----:B------:R-:W-:Y:S01]  /*71f0*/  BPT.TRAP 0x1 ;  /* 0x000000040000795c */ /* 0x000fe20000300000 */
.L_x_74:
[----:B------:R-:W-:Y:S01]  /*7200*/  ULEA UR8, UR13, UR4, 0x3 ;  /* 0x000000040d087291 */ /* 0x000fe2000f8e183f */
[----:B------:R-:W-:-:S08]  /*7210*/  SHF.L.U32 R7, R0, 0x1f, RZ ;  /* 0x0000001f00077819 */ /* 0x000fd000000006ff */
[----:B------:R-:W1:Y:S02]  /*7220*/  SYNCS.PHASECHK.TRANS64.TRYWAIT P2, [UR8+0x28480], R7 ;  /* 0x02848007ff0075a7 */ /* 0x000e640008040148 */
[----:B-1----:R-:W-:Y:S05]  /*7230*/  @!P2 BRA `(.L_x_75) ;  /* 0x000000340068a947 */ /* 0x002fea0003800000 */
.L_x_143:
[----:B------:R-:W-:Y:S04]  /*7240*/  BSSY B0, `(.L_x_76) ;  /* 0x0000003000007945 */ /* 0x000fe80003800000 */
[----:B------:R-:W-:Y:S05]  /*7250*/  @!P0 BRA `(.L_x_77) ;  /* 0x0000000000048947 */ /* 0x000fea0003800000 */
[----:B------:R-:W-:-:S04]  /*7260*/  DEPBAR.LE SB0, 0x1 ;  /* 0x000080400000791a */ /* 0x000fc80000000000 */
.L_x_77:
[----:B------:R-:W-:Y:S05]  /*7270*/  BSYNC B0 ;  /* 0x0000000000007941 */ /* 0x000fea0003800000 */
.L_x_76:
[----:B------:R-:W-:Y:S05]  /*7280*/  @!P1 BRA `(.L_x_78) ;  /* 0x0000000000049947 */ /* 0x000fea0003800000 */
[----:B------:R-:W-:Y:S01]  /*7290*/  BPT.TRAP 0x1 ;  /* 0x000000040000795c */ /* 0x000fe20000300000 */
.L_x_78:
[----:B------:R-:W-:Y:S01]  /*72a0*/  ULEA UR8, UR6, UR4, 0x3 ;  /* 0x0000000406087291 */ /* 0x000fe2000f8e183f */
[----:B------:R-:W-:Y:S01]  /*72b0*/  BSSY B0, `(.L_x_79) ;  /* 0x00000d7000007945 */ /* 0x000fe20003800000 */
[----:B------:R-:W-:Y:S02]  /*72c0*/  UIADD3 UR6, UR6, 0x1, URZ ;  /* 0x0000000106067890 */ /* 0x000fe4000fffe03f */
[----:B------:R-:W-:Y:S02]  /*72d0*/  UIADD3 UR8, UR8, 0x28490, URZ ;  /* 0x0002849008087890 */ /* 0x000fe4000fffe03f */
[----:B------:R-:W-:Y:S02]  /*72e0*/  UISETP.NE.AND UP0, UPT, UR6, 0x2, UPT ;  /* 0x000000020600788c */ /* 0x000fe4000bf05270 */
[----:B------:R-:W-:Y:S02]  /*72f0*/  UPRMT UR8, UR5, 0x654, UR8 ;  /* 0x0000065405087896 */ /* 0x000fe40008000008 */
[----:B------:R-:W-:-:S07]  /*7300*/  USEL UR6, UR6, URZ, UP0 ;  /* 0x0000003f06067287 */ /* 0x000fce0008000000 */
[----:B------:R-:W-:Y:S01]  /*7310*/  SYNCS.ARRIVE.TRANS64.RED.A1T0 RZ, [UR8], RZ ;  /* 0x000000ffffff79a7 */ /* 0x000fe20008100408 */
[----:B------:R-:W-:Y:S05]  /*7320*/  @!P0 BRA `(.L_x_80) ;  /* 0x0000000c003c8947 */ /* 0x000fea0003800000 */
[----:B------:R-:W2:Y:S01]  /*7330*/  S2UR UR37, SR_CTAID.Y ;  /* 0x00000000002579c3 */ /* 0x000ea20000002600 */
[----:B------:R2:W-:Y:S01]  /*7340*/  STL [R1+0x80], R0 ;  /* 0x0000800001007387 */ /* 0x0005e20000100800 */
[----:B------:R-:W-:Y:S01]  /*7350*/  R2UR UR34, R4 ;  /* 0x00000000042272ca */ /* 0x000fe200000e0000 */
[----:B------:R-:W-:Y:S01]  /*7360*/  UIADD3 UR30, UP0, UR14, 0x6f0, URZ ;  /* 0x000006f00e1e7890 */ /* 0x000fe2000ff1e03f */
[----:B------:R-:W-:Y:S01]  /*7370*/  R2UR UR10, R5 ;  /* 0x00000000050a72ca */ /* 0x000fe200000e0000 */
[----:B------:R-:W-:Y:S01]  /*7380*/  UIMAD UR22, UR13, 0x6000, UR4 ;  /* 0x000060000d1678a4 */ /* 0x000fe2000f8e0204 */
[----:B------:R-:W-:Y:S01]  /*7390*/  R2UR UR42, R3 ;  /* 0x00000000032a72ca */ /* 0x000fe200000e0000 */
[----:B------:R-:W-:Y:S01]  /*73a0*/  UIADD3.X UR31, URZ, UR15, URZ, UP0, !UPT ;  /* 0x0000000f3f1f7290 */ /* 0x000fe200087fe43f */
[----:B------:R-:W3:Y:S01]  /*73b0*/  S2UR UR8, SR_CTAID.Y ;  /* 0x00000000000879c3 */ /* 0x000ee20000002600 */
[----:B------:R-:W-:Y:S01]  /*73c0*/  UIADD3 UR32, UR22, 0x1c000, URZ ;  /* 0x0001c00016207890 */ /* 0x000fe2000fffe03f */
[----:B------:R-:W-:Y:S01]  /*73d0*/  R2UR UR50, R6 ;  /* 0x00000000063272ca */ /* 0x000fe200000e0000 */
[----:B------:R-:W-:Y:S01]  /*73e0*/  UMOV UR33, 0x20 ;  /* 0x0000002000217882 */ /* 0x000fe20000000000 */
[----:B------:R-:W-:Y:S01]  /*73f0*/  UMOV UR9, 0x20 ;  /* 0x0000002000097882 */ /* 0x000fe20000000000 */
[----:B------:R-:W-:Y:S01]  /*7400*/  MOV R14, UR33 ;  /* 0x00000021000e7c02 */ /* 0x000fe20008000f00 */
[----:B------:R-:W-:Y:S01]  /*7410*/  UMOV UR33, URZ ;  /* 0x0000003f00217c82 */ /* 0x000fe20008000000 */
[----:B------:R-:W-:Y:S01]  /*7420*/  MOV R13, UR34 ;  /* 0x00000022000d7c02 */ /* 0x000fe20008000f00 */
[----:B------:R-:W4:Y:S01]  /*7430*/  S2UR UR16, SR_CTAID.Z ;  /* 0x00000000001079c3 */ /* 0x000f220000002700 */
[----:B------:R-:W-:Y:S01]  /*7440*/  R2UR UR34, R2 ;  /* 0x00000000022272ca */ /* 0x000fe200000e0000 */
[----:B------:R-:W-:Y:S01]  /*7450*/  UIADD3 UR48, UR22, 0x1d800, URZ ;  /* 0x0001d80016307890 */ /* 0x000fe2000fffe03f */
[----:B------:R-:W-:Y:S01]  /*7460*/  MOV R19, UR9 ;  /* 0x0000000900137c02 */ /* 0x000fe20008000f00 */
[----:B------:R-:W-:Y:S01]  /*7470*/  UMOV UR9, UR33 ;  /* 0x0000002100097c82 */ /* 0x000fe20008000000 */
[----:B------:R-:W-:Y:S01]  /*7480*/  UIADD3 UR40, UR22, 0x1e400, URZ ;  /* 0x0001e40016287890 */ /* 0x000fe2000fffe03f */
[----:B------:R-:W-:Y:S01]  /*7490*/  MOV R18, UR15 ;  /* 0x0000000f00127c02 */ /* 0x000fe20008000f00 */
[----:B------:R-:W-:Y:S01]  /*74a0*/  UMOV UR49, 0x20 ;  /* 0x0000002000317882 */ /* 0x000fe20000000000 */
[----:B--2---:R-:W-:Y:S01]  /*74b0*/  MOV R0, UR37 ;  /* 0x0000002500007c02 */ /* 0x004fe20008000f00 */
[----:B------:R-:W-:Y:S01]  /*74c0*/  UMOV UR43, UR37 ;  /* 0x00000025002b7c82 */ /* 0x000fe20008000000 */
[----:B------:R-:W2:Y:S01]  /*74d0*/  S2UR UR23, SR_CTAID.Z ;  /* 0x00000000001779c3 */ /* 0x000ea20000002700 */
[----:B------:R-:W-:Y:S01]  /*74e0*/  MOV R17, UR14 ;  /* 0x0000000e00117c02 */ /* 0x000fe20008000f00 */
[----:B------:R-:W-:Y:S01]  /*74f0*/  UMOV UR41, 0x20 ;  /* 0x0000002000297882 */ /* 0x000fe20000000000 */
[----:B------:R-:W-:Y:S01]  /*7500*/  R2UR UR37, R0 ;  /* 0x00000000002572ca */ /* 0x000fe200000e0000 */
[----:B------:R-:W-:Y:S01]  /*7510*/  UMOV UR26, UR34 ;  /* 0x00000022001a7c82 */ /* 0x000fe20008000000 */
[----:B------:R1:W5:Y:S01]  /*7520*/  LDL.LU R0, [R1+0x80] ;  /* 0x0000800001007983 */ /* 0x0003620000300800 */
[----:B---3--:R-:W-:Y:S01]  /*7530*/  UMOV UR35, UR8 ;  /* 0x0000000800237c82 */ /* 0x008fe20008000000 */
[----:B------:R-:W-:Y:S01]  /*7540*/  UMOV UR59, UR8 ;  /* 0x00000008003b7c82 */ /* 0x000fe20008000000 */
[----:B------:R-:W-:Y:S01]  /*7550*/  MOV R12, UR35 ;  /* 0x00000023000c7c02 */ /* 0x000fe20008000f00 */
[----:B------:R-:W-:Y:S01]  /*7560*/  UMOV UR19, UR8 ;  /* 0x0000000800137c82 */ /* 0x000fe20008000000 */
[----:B------:R-:W3:Y:S01]  /*7570*/  S2UR UR35, SR_CTAID.Y ;  /* 0x00000000002379c3 */ /* 0x000ee20000002600 */
[----:B------:R-:W-:Y:S01]  /*7580*/  UMOV UR11, UR8 ;  /* 0x00000008000b7c82 */ /* 0x000fe20008000000 */
[----:B------:R-:W-:Y:S01]  /*7590*/  UMOV UR51, UR8 ;  /* 0x0000000800337c82 */ /* 0x000fe20008000000 */
[----:B------:R-:W-:Y:S01]  /*75a0*/  UIADD3 UR8, UR22, 0x1cc00, URZ ;  /* 0x0001cc0016087890 */ /* 0x000fe2000fffe03f */
[----:B------:R-:W-:Y:S01]  /*75b0*/  MOV R20, UR10 ;  /* 0x0000000a00147c02 */ /* 0x000fe20008000f00 */
[----:B----4-:R-:W-:Y:S01]  /*75c0*/  UMOV UR36, UR16 ;  /* 0x0000001000247c82 */ /* 0x010fe20008000000 */
[----:B------:R-:W-:Y:S01]  /*75d0*/  UMOV UR60, UR16 ;  /* 0x00000010003c7c82 */ /* 0x000fe20008000000 */
[----:B------:R-:W-:Y:S01]  /*75e0*/  MOV R11, UR36 ;  /* 0x00000024000b7c02 */ /* 0x000fe20008000f00 */
[----:B------:R-:W-:Y:S01]  /*75f0*/  UMOV UR20, UR16 ;  /* 0x0000001000147c82 */ /* 0x000fe20008000000 */
[----:B------:R-:W4:Y:S01]  /*7600*/  S2UR UR36, SR_CTAID.Z ;  /* 0x00000000002479c3 */ /* 0x000f220000002700 */
[----:B------:R-:W-:Y:S01]  /*7610*/  UMOV UR12, UR16 ;  /* 0x00000010000c7c82 */ /* 0x000fe20008000000 */
[----:B------:R-:W-:Y:S01]  /*7620*/  UMOV UR52, UR16 ;  /* 0x0000001000347c82 */ /* 0x000fe20008000000 */
[----:B------:R-:W-:Y:S01]  /*7630*/  UMOV UR24, URZ ;  /* 0x0000003f00187c82 */ /* 0x000fe20008000000 */
[----:B------:R-:W-:Y:S01]  /*7640*/  UMOV UR47, UR10 ;  /* 0x0000000a002f7c82 */ /* 0x000fe20008000000 */
[----:B--2---:R-:W-:Y:S01]  /*7650*/  UMOV UR44, UR23 ;  /* 0x00000017002c7c82 */ /* 0x004fe20008000000 */
[----:B------:R-:W-:Y:S01]  /*7660*/  MOV R10, UR52 ;  /* 0x00000034000a7c02 */ /* 0x000fe20008000f00 */
[----:B------:R-:W-:Y:S01]  /*7670*/  UMOV UR46, UR50 ;  /* 0x00000032002e7c82 */ /* 0x000fe20008000000 */
[----:B------:R-:W2:Y:S01]  /*7680*/  S2UR UR28, SR_CTAID.Y ;  /* 0x00000000001c79c3 */ /* 0x000ea20000002600 */
[----:B------:R-:W-:Y:S01]  /*7690*/  MOV R9, UR51 ;  /* 0x0000003300097c02 */ /* 0x000fe20008000f00 */
[----:B------:R-:W-:Y:S01]  /*76a0*/  UIADD3 UR56, UR22, 0x21400, URZ ;  /* 0x0002140016387890 */ /* 0x000fe2000fffe03f */
[----:B-1----:R-:W-:Y:S01]  /*76b0*/  MOV R7, UR49 ;  /* 0x0000003100077c02 */ /* 0x002fe20008000f00 */
[----:B------:R-:W-:Y:S01]  /*76c0*/  UMOV UR49, UR24 ;  /* 0x0000001800317c82 */ /* 0x000fe20008000000 */
[----:B------:R-:W-:Y:S01]  /*76d0*/  R2UR UR15, R18 ;  /* 0x00000000120f72ca */ /* 0x000fe200000e0000 */
[----:B------:R-:W-:Y:S01]  /*76e0*/  UMOV UR17, 0x20 ;  /* 0x0000002000117882 */ /* 0x000fe20000000000 */
[----:B------:R-:W-:Y:S01]  /*76f0*/  R2UR UR14, R17 ;  /* 0x00000000110e72ca */ /* 0x000fe200000e0000 */
[----:B------:R-:W1:Y:S01]  /*7700*/  S2UR UR16, SR_CTAID.Z ;  /* 0x00000000001079c3 */ /* 0x000e620000002700 */
[----:B---3--:R-:W-:Y:S01]  /*7710*/  UMOV UR51, UR35 ;  /* 0x0000002300337c82 */ /* 0x008fe20008000000 */
[----:B------:R-:W-:Y:S01]  /*7720*/  MOV R17, UR44 ;  /* 0x0000002c00117c02 */ /* 0x000fe20008000f00 */
[----:B------:R-:W-:Y:S01]  /*7730*/  UMOV UR25, 0x20 ;  /* 0x0000002000197882 */ /* 0x000fe20000000000 */
[----:B------:R-:W-:-:S02]  /*7740*/  MOV R18, UR43 ;  /* 0x0000002b00127c02 */ /* 0x000fc40008000f00 */
[----:B------:R-:W-:Y:S01]  /*7750*/  MOV R15, UR12 ;  /* 0x0000000c000f7c02 */ /* 0x000fe20008000f00 */
[----:B----4-:R3:W-:Y:S01]  /*7760*/  UTMAREDG.4D.ADD [UR32], [UR30] ;  /* 0x000000201e0073b6 */ /* 0x0107e20008018000 */
[----:B------:R-:W-:Y:S01]  /*7770*/  UMOV UR52, UR36 ;  /* 0x0000002400347c82 */ /* 0x000fe20008000000 */
[----:B------:R-:W4:Y:S01]  /*7780*/  S2UR UR27, SR_CTAID.Y ;  /* 0x00000000001b79c3 */ /* 0x000f220000002600 */
[----:B------:R-:W-:Y:S02]  /*7790*/  MOV R16, UR13 ;  /* 0x0000000d00107c02 */ /* 0x000fe40008000f00 */
[----:B------:R-:W-:Y:S02]  /*77a0*/  MOV R8, UR50 ;  /* 0x0000003200087c02 */ /* 0x000fe40008000f00 */
[----:B------:R-:W-:Y:S01]  /*77b0*/  MOV R21, UR11 ;  /* 0x0000000b00157c02 */ /* 0x000fe20008000f00 */
[----:B------:R3:W-:Y:S01]  /*77c0*/  UTMAREDG.4D.ADD [UR8], [UR30] ;  /* 0x000000081e0073b6 */ /* 0x0007e20008018000 */
[----:B--2---:R-:W-:Y:S01]  /*77d0*/  UMOV UR43, UR28 ;  /* 0x0000001c002b7c82 */ /* 0x004fe20008000000 */
[----:B------:R-:W-:-:S02]  /*77e0*/  R2UR UR13, R16 ;  /* 0x00000000100d72ca */ /* 0x000fc400000e0000 */
[----:B------:R-:W-:Y:S02]  /*77f0*/  MOV R16, UR46 ;  /* 0x0000002e00107c02 */ /* 0x000fe40008000f00 */
[----:B------:R-:W-:Y:S01]  /*7800*/  R2UR UR18, R2 ;  /* 0x00000000021272ca */ /* 0x000fe200000e0000 */
[----:B-1----:R-:W-:Y:S01]  /*7810*/  UMOV UR44, UR16 ;  /* 0x00000010002c7c82 */ /* 0x002fe20008000000 */
[----:B------:R1:W-:Y:S01]  /*7820*/  UTMAREDG.4D.ADD [UR48], [UR30] ;  /* 0x000000301e0073b6 */ /* 0x0003e20008018000 */
[----:B------:R-:W-:Y:S01]  /*7830*/  R2UR UR46, R16 ;  /* 0x00000000102e72ca */ /* 0x000fe200000e0000 */
[----:B------:R-:W-:Y:S01]  /*7840*/  UIADD3 UR16, UR22, 0x1c400, URZ ;  /* 0x0001c40016107890 */ /* 0x000fe2000fffe03f */
[----:B---3--:R-:W-:Y:S01]  /*7850*/  R2UR UR34, R13 ;  /* 0x000000000d2272ca */ /* 0x008fe200000e0000 */
[----:B------:R-:W-:Y:S01]  /*7860*/  UIADD3 UR32, UR22, 0x1f000, URZ ;  /* 0x0001f00016207890 */ /* 0x000fe2000fffe03f */
[----:B------:R-:W-:Y:S02]  /*7870*/  R2UR UR36, R11 ;  /* 0x000000000b2472ca */ /* 0x000fe400000e0000 */
[----:B------:R-:W-:-:S02]  /*7880*/  R2UR UR35, R12 ;  /* 0x000000000c2372ca */ /* 0x000fc400000e0000 */
[----:B------:R-:W-:Y:S02]  /*7890*/  R2UR UR33, R14 ;  /* 0x000000000e2172ca */ /* 0x000fe400000e0000 */
[----:B------:R-:W-:Y:S01]  /*78a0*/  R2UR UR9, R19 ;  /* 0x00000000130972ca */ /* 0x000fe200000e0000 */
[----:B------:R-:W2:Y:S01]  /*78b0*/  S2UR UR8, SR_CTAID.Z ;  /* 0x00000000000879c3 */ /* 0x000ea20000002700 */
[----:B------:R-:W-:Y:S02]  /*78c0*/  MOV R19, UR42 ;  /* 0x0000002a00137c02 */ /* 0x000fe40008000f00 */
[----:B------:R-:W-:Y:S02]  /*78d0*/  R2UR UR42, R4 ;  /* 0x00000000042a72ca */ /* 0x000fe400000e0000 */
[----:B------:R-:W-:Y:S02]  /*78e0*/  R2UR UR10, R20 ;  /* 0x00000000140a72ca */ /* 0x000fe400000e0000 */
[----:B------:R-:W-:Y:S01]  /*78f0*/  MOV R20, UR41 ;  /* 0x0000002900147c02 */ /* 0x000fe20008000f00 */
[----:B------:R-:W-:Y:S01]  /*7900*/  UMOV UR41, UR24 ;  /* 0x0000001800297c82 */ /* 0x000fe20008000000 */
[----:B------:R-:W-:Y:S01]  /*7910*/  MOV R13, UR34 ;  /* 0x00000022000d7c02 */ /* 0x000fe20008000f00 */
[----:B-1----:R-:W-:Y:S01]  /*7920*/  UIADD3 UR50, UR58, -0x8, URZ ;  /* 0xfffffff83a327890 */ /* 0x002fe2000fffe03f */
[----:B------:R-:W-:Y:S01]  /*7930*/  R2UR UR34, R3 ;  /* 0x00000000032272ca */ /* 0x000fe200000e0000 */
[----:B------:R-:W-:Y:S01]  /*7940*/  UIADD3 UR48, UR22, 0x20800, URZ ;  /* 0x0002080016307890 */ /* 0x000fe2000fffe03f */
[----:B------:R-:W-:Y:S01]  /*7950*/  R2UR UR12, R15 ;  /* 0x000000000f0c72ca */ /* 0x000fe200000e0000 */
[----:B----4-:R-:W-:Y:S01]  /*7960*/  UMOV UR51, UR27 ;  /* 0x0000001b00337c82 */ /* 0x010fe20008000000 */
[----:B------:R-:W-:Y:S01]  /*7970*/  MOV R15, UR47 ;  /* 0x0000002f000f7c02 */ /* 0x000fe20008000f00 */
[----:B------:R1:W-:Y:S01]  /*7980*/  UTMAREDG.4D.ADD [UR40], [UR30] ;  /* 0x000000281e0073b6 */ /* 0x0003e20008018000 */
[----:B------:R-:W-:Y:S01]  /*7990*/  UMOV UR45, UR42 ;  /* 0x0000002a002d7c82 */ /* 0x000fe20008000000 */
[----:B------:R-:W-:-:S02]  /*79a0*/  MOV R11, UR36 ;  /* 0x00000024000b7c02 */ /* 0x000fc40008000f00 */
[----:B------:R-:W-:Y:S01]  /*79b0*/  MOV R12, UR35 ;  /* 0x00000023000c7c02 */ /* 0x000fe20008000f00 */
[----:B------:R-:W-:Y:S01]  /*79c0*/  UMOV UR35, UR27 ;  /* 0x0000001b00237c82 */ /* 0x000fe20008000000 */
[----:B------:R-:W-:Y:S01]  /*79d0*/  MOV R14, UR33 ;  /* 0x00000021000e7c02 */ /* 0x000fe20008000f00 */
[----:B------:R-:W-:Y:S01]  /*79e0*/  UMOV UR33, UR24 ;  /* 0x0000001800217c82 */ /* 0x000fe20008000000 */
[----:B------:R-:W-:Y:S01]  /*79f0*/  R2UR UR11, R21 ;  /* 0x00000000150b72ca */ /* 0x000fe200000e0000 */
[----:B--2---:R-:W-:Y:S01]  /*7a00*/  UMOV UR36, UR8 ;  /* 0x0000000800247c82 */ /* 0x004fe20008000000 */
[----:B------:R-:W-:Y:S01]  /*7a10*/  R2UR UR47, R15 ;  /* 0x000000000f2f72ca */ /* 0x000fe200000e0000 */
[----:B------:R-:W-:Y:S01]  /*7a20*/  UMOV UR52, UR8 ;  /* 0x0000000800347c82 */ /* 0x000fe20008000000 */
[----:B------:R2:W-:Y:S01]  /*7a30*/  UTMAREDG.4D.ADD [UR32], [UR30] ;  /* 0x000000201e0073b6 */ /* 0x0005e20008018000 */
[----:B------:R-:W-:Y:S01]  /*7a40*/  UMOV UR29, UR50 ;  /* 0x00000032001d7c82 */ /* 0x000fe20008000000 */
[----:B------:R-:W-:Y:S01]  /*7a50*/  UMOV UR39, UR34 ;  /* 0x0000002200277c82 */ /* 0x000fe20008000000 */
[----:B------:R-:W-:Y:S01]  /*7a60*/  UMOV UR57, UR24 ;  /* 0x0000001800397c82 */ /* 0x000fe20008000000 */
[----:B------:R-:W-:-:S02]  /*7a70*/  MOV R16, UR46 ;  /* 0x0000002e00107c02 */ /* 0x000fc40008000f00 */
[----:B-1----:R-:W-:Y:S01]  /*7a80*/  R2UR UR42, R19 ;  /* 0x00000000132a72ca */ /* 0x002fe200000e0000 */
[----:B------:R-:W-:Y:S01]  /*7a90*/  UIADD3 UR40, UR22, 0x1fc00, URZ ;  /* 0x0001fc0016287890 */ /* 0x000fe2000fffe03f */
[----:B------:R-:W-:Y:S02]  /*7aa0*/  R2UR UR44, R17 ;  /* 0x00000000112c72ca */ /* 0x000fe400000e0000 */
[----:B------:R-:W-:Y:S02]  /*7ab0*/  R2UR UR43, R18 ;  /* 0x00000000122b72ca */ /* 0x000fe400000e0000 */
[----:B------:R-:W-:Y:S02]  /*7ac0*/  R2UR UR41, R20 ;  /* 0x00000000142972ca */ /* 0x000fe400000e0000 */
[----:B------:R-:W-:Y:S02]  /*7ad0*/  MOV R15, UR47 ;  /* 0x0000002f000f7c02 */ /* 0x000fe40008000f00 */
[----:B------:R-:W-:-:S03]  /*7ae0*/  MOV R17, UR45 ;  /* 0x0000002d00117c02 */ /* 0x000fc60008000f00 */
[----:B------:R-:W-:Y:S01]  /*7af0*/  MOV R20, UR42 ;  /* 0x0000002a00147c02 */ /* 0x000fe20008000f00 */
[----:B------:R-:W-:Y:S01]  /*7b00*/  UIADD3 UR42, UR58, -0x10, URZ ;  /* 0xfffffff03a2a7890 */ /* 0x000fe2000fffe03f */
[----:B------:R-:W-:Y:S01]  /*7b10*/  MOV R18, UR44 ;  /* 0x0000002c00127c02 */ /* 0x000fe20008000f00 */
[----:B------:R-:W-:Y:S01]  /*7b20*/  UMOV UR44, UR8 ;  /* 0x00000008002c7c82 */ /* 0x000fe20008000000 */
[----:B------:R-:W-:Y:S01]  /*7b30*/  MOV R19, UR43 ;  /* 0x0000002b00137c02 */ /* 0x000fe20008000f00 */
[----:B------:R-:W-:Y:S01]  /*7b40*/  UMOV UR43, UR27 ;  /* 0x0000001b002b7c82 */ /* 0x000fe20008000000 */
[----:B------:R-:W-:Y:S01]  /*7b50*/  MOV R21, UR41 ;  /* 0x0000002900157c02 */ /* 0x000fe20008000f00 */
[----:B------:R-:W-:Y:S01]  /*7b60*/  UMOV UR41, UR24 ;  /* 0x0000001800297c82 */ /* 0x000fe20008000000 */
[----:B------:R-:W-:Y:S02]  /*7b70*/  UIADD3 UR8, UR22, 0x1d000, URZ ;  /* 0x0001d00016087890 */ /* 0x000fe4000fffe03f */
[----:B------:R1:W-:Y:S01]  /*7b80*/  UTMAREDG.4D.ADD [UR40], [UR30] ;  /* 0x000000281e0073b6 */ /* 0x0003e20008018000 */
[----:B--2---:R-:W-:-:S02]  /*7b90*/  R2UR UR36, R11 ;  /* 0x000000000b2472ca */ /* 0x004fc400000e0000 */
[----:B------:R-:W-:Y:S02]  /*7ba0*/  R2UR UR35, R12 ;  /* 0x000000000c2372ca */ /* 0x000fe400000e0000 */
[----:B------:R-:W-:Y:S01]  /*7bb0*/  R2UR UR34, R13 ;  /* 0x000000000d2272ca */ /* 0x000fe200000e0000 */
[----:B------:R2:W-:Y:S01]  /*7bc0*/  UTMAREDG.4D.ADD [UR48], [UR30] ;  /* 0x000000301e0073b6 */ /* 0x0005e20008018000 */
[----:B------:R-:W-:Y:S01]  /*7bd0*/  R2UR UR33, R14 ;  /* 0x000000000e2172ca */ /* 0x000fe200000e0000 */
[----:B------:R-:W-:Y:S01]  /*7be0*/  UMOV UR38, UR42 ;  /* 0x0000002a00267c82 */ /* 0x000fe20008000000 */
[----:B------:R-:W-:Y:S02]  /*7bf0*/  UIADD3 UR32, UR22, 0x1e800, URZ ;  /* 0x0001e80016207890 */ /* 0x000fe4000fffe03f */
[----:B------:R-:W-:Y:S01]  /*7c00*/  UIADD3 UR24, UR22, 0x20000, URZ ;  /* 0x0002000016187890 */ /* 0x000fe2000fffe03f */
[----:B------:R-:W-:Y:S01]  /*7c10*/  UTMAREDG.4D.ADD [UR56], [UR30] ;  /* 0x000000381e0073b6 */ /* 0x000fe20008018000 */
[----:B-1----:R-:W-:-:S02]  /*7c20*/  R2UR UR44, R18 ;  /* 0x00000000122c72ca */ /* 0x002fc400000e0000 */
[----:B------:R-:W-:Y:S02]  /*7c30*/  R2UR UR43, R19 ;  /* 0x00000000132b72ca */ /* 0x000fe400000e0000 */
[----:B------:R-:W-:Y:S01]  /*7c40*/  R2UR UR42, R20 ;  /* 0x00000000142a72ca */ /* 0x000fe200000e0000 */
[----:B------:R-:W-:Y:S01]  /*7c50*/  UIADD3 UR40, UR22, 0x1f400, URZ ;  /* 0x0001f40016287890 */ /* 0x000fe2000fffe03f */
[----:B------:R-:W-:Y:S01]  /*7c60*/  R2UR UR41, R21 ;  /* 0x00000000152972ca */ /* 0x000fe200000e0000 */
[----:B------:R1:W-:Y:S01]  /*7c70*/  UTMAREDG.4D.ADD [UR16], [UR30] ;  /* 0x000000101e0073b6 */ /* 0x0003e20008018000 */
[----:B--2---:R-:W-:Y:S02]  /*7c80*/  R2UR UR52, R10 ;  /* 0x000000000a3472ca */ /* 0x004fe400000e0000 */
[----:B------:R-:W-:Y:S02]  /*7c90*/  R2UR UR51, R9 ;  /* 0x00000000093372ca */ /* 0x000fe400000e0000 */
[----:B------:R-:W-:-:S02]  /*7ca0*/  R2UR UR50, R8 ;  /* 0x00000000083272ca */ /* 0x000fc400000e0000 */
[----:B------:R-:W-:Y:S01]  /*7cb0*/  R2UR UR49, R7 ;  /* 0x00000000073172ca */ /* 0x000fe200000e0000 */
[----:B------:R-:W-:Y:S01]  /*7cc0*/  UIADD3 UR48, UR22, 0x1dc00, URZ ;  /* 0x0001dc0016307890 */ /* 0x000fe2000fffe03f */
[----:B------:R2:W-:Y:S01]  /*7cd0*/  UTMAREDG.4D.ADD [UR8], [UR30] ;  /* 0x000000081e0073b6 */ /* 0x0005e20008018000 */
[----:B------:R-:W-:Y:S02]  /*7ce0*/  R2UR UR47, R15 ;  /* 0x000000000f2f72ca */ /* 0x000fe400000e0000 */
[----:B------:R-:W-:Y:S01]  /*7cf0*/  R2UR UR46, R16 ;  /* 0x00000000102e72ca */ /* 0x000fe200000e0000 */
[----:B------:R-:W-:Y:S01]  /*7d00*/  UMOV UR27, UR37 ;  /* 0x00000025001b7c82 */ /* 0x000fe20008000000 */
[----:B------:R-:W-:Y:S01]  /*7d10*/  R2UR UR45, R17 ;  /* 0x00000000112d72ca */ /* 0x000fe200000e0000 */
[----:B-1----:R-:W-:-:S05]  /*7d20*/  UIADD3 UR16, UR22, 0x20c00, URZ ;  /* 0x00020c0016107890 */ /* 0x002fca000fffe03f */
[----:B------:R-:W-:Y:S01]  /*7d30*/  UTMAREDG.4D.ADD [UR48], [UR30] ;  /* 0x000000301e0073b6 */ /* 0x000fe20008018000 */
[----:B------:R-:W-:Y:S01]  /*7d40*/  UMOV UR28, UR23 ;  /* 0x00000017001c7c82 */ /* 0x000fe20008000000 */
[----:B------:R-:W-:Y:S01]  /*7d50*/  UMOV UR19, UR37 ;  /* 0x0000002500137c82 */ /* 0x000fe20008000000 */
[----:B--2---:R-:W-:Y:S01]  /*7d60*/  UIADD3 UR8, UR22, 0x21800, URZ ;  /* 0x0002180016087890 */ /* 0x004fe2000fffe03f */
[----:B------:R1:W-:Y:S01]  /*7d70*/  UTMAREDG.4D.ADD [UR32], [UR30] ;  /* 0x000000201e0073b6 */ /* 0x0003e20008018000 */
[----:B------:R-:W-:Y:S01]  /*7d80*/  UMOV UR20, UR23 ;  /* 0x0000001700147c82 */ /* 0x000fe20008000000 */
[----:B------:R-:W-:Y:S01]  /*7d90*/  UMOV UR18, UR29 ;  /* 0x0000001d00127c82 */ /* 0x000fe20008000000 */
[----:B------:R-:W-:Y:S01]  /*7da0*/  UMOV UR9, 0x20 ;  /* 0x0000002000097882 */ /* 0x000fe20000000000 */
[----:B------:R-:W-:Y:S01]  /*7db0*/  UMOV UR10, UR58 ;  /* 0x0000003a000a7c82 */ /* 0x000fe20008000000 */
[----:B------:R-:W-:Y:S01]  /*7dc0*/  UMOV UR11, UR37 ;  /* 0x00000025000b7c82 */ /* 0x000fe20008000000 */
[----:B------:R-:W-:Y:S01]  /*7dd0*/  UMOV UR12, UR23 ;  /* 0x00000017000c7c82 */ /* 0x000fe20008000000 */
[----:B------:R-:W-:Y:S01]  /*7de0*/  UTMAREDG.4D.ADD [UR40], [UR30] ;  /* 0x000000281e0073b6 */ /* 0x000fe20008018000 */
[----:B-1----:R-:W-:Y:S01]  /*7df0*/  UMOV UR34, UR26 ;  /* 0x0000001a00227c82 */ /* 0x002fe20008000000 */
[----:B------:R-:W-:Y:S01]  /*7e00*/  UMOV UR26, UR38 ;  /* 0x00000026001a7c82 */ /* 0x000fe20008000000 */
[----:B------:R-:W-:Y:S01]  /*7e10*/  UIADD3 UR32, UR22, 0x1c800, URZ ;  /* 0x0001c80016207890 */ /* 0x000fe2000fffe03f */
[----:B------:R1:W-:Y:S01]  /*7e20*/  UTMAREDG.4D.ADD [UR24], [UR30] ;  /* 0x000000181e0073b6 */ /* 0x0003e20008018000 */
[----:B------:R-:W-:Y:S01]  /*7e30*/  UMOV UR33, 0x40 ;  /* 0x0000004000217882 */ /* 0x000fe20000000000 */
[----:B------:R-:W-:Y:S01]  /*7e40*/  UMOV UR35, UR37 ;  /* 0x0000002500237c82 */ /* 0x000fe20008000000 */
[----:B------:R2:W-:Y:S01]  /*7e50*/  UTMAREDG.4D.ADD [UR16], [UR30] ;  /* 0x000000101e0073b6 */ /* 0x0005e20008018000 */
[----:B------:R-:W-:Y:S01]  /*7e60*/  UMOV UR36, UR23 ;  /* 0x0000001700247c82 */ /* 0x000fe20008000000 */
[----:B------:R3:W-:Y:S01]  /*7e70*/  UTMAREDG.4D.ADD [UR8], [UR30] ;  /* 0x000000081e0073b6 */ /* 0x0007e20008018000 */
[----:B-1----:R-:W-:Y:S01]  /*7e80*/  UIADD3 UR24, UR22, 0x1d400, URZ ;  /* 0x0001d40016187890 */ /* 0x002fe2000fffe03f */
[----:B------:R-:W-:Y:S01]  /*7e90*/  UMOV UR25, 0x40 ;  /* 0x0000004000197882 */ /* 0x000fe20000000000 */
[----:B------:R-:W-:Y:S01]  /*7ea0*/  UMOV UR26, UR47 ;  /* 0x0000002f001a7c82 */ /* 0x000fe20008000000 */
[----:B------:R-:W-:Y:S01]  /*7eb0*/  UTMAREDG.4D.ADD [UR32], [UR30] ;  /* 0x000000201e0073b6 */ /* 0x000fe20008018000 */
[----:B--2---:R-:W-:Y:S01]  /*7ec0*/  UIADD3 UR16, UR22, 0x1e000, URZ ;  /* 0x0001e00016107890 */ /* 0x004fe2000fffe03f */
[----:B------:R-:W-:Y:S01]  /*7ed0*/  UMOV UR17, 0x40 ;  /* 0x0000004000117882 */ /* 0x000fe20000000000 */
[----:B------:R-:W-:-:S03]  /*7ee0*/  UMOV UR18, UR46 ;  /* 0x0000002e00127c82 */ /* 0x000fc60008000000 */
[----:B------:R1:W-:Y:S01]  /*7ef0*/  UTMAREDG.4D.ADD [UR24], [UR30] ;  /* 0x000000181e0073b6 */ /* 0x0003e20008018000 */
[----:B---3--:R-:W-:Y:S01]  /*7f00*/  UIADD3 UR8, UR22, 0x1ec00, URZ ;  /* 0x0001ec0016087890 */ /* 0x008fe2000fffe03f */
[----:B------:R-:W-:Y:S01]  /*7f10*/  UMOV UR9, 0x40 ;  /* 0x0000004000097882 */ /* 0x000fe20000000000 */
[----:B------:R-:W-:Y:S01]  /*7f20*/  UMOV UR10, UR45 ;  /* 0x0000002d000a7c82 */ /* 0x000fe20008000000 */
[----:B------:R2:W-:Y:S06]  /*7f30*/  UTMAREDG.4D.ADD [UR16], [UR30] ;  /* 0x000000101e0073b6 */ /* 0x0005ec0008018000 */
[----:B------:R3:W-:Y:S01]  /*7f40*/  UTMAREDG.4D.ADD [UR8], [UR30] ;  /* 0x000000081e0073b6 */ /* 0x0007e20008018000 */
[----:B-1----:R-:W-:Y:S01]  /*7f50*/  UIADD3 UR24, UR22, 0x1f800, URZ ;  /* 0x0001f80016187890 */ /* 0x002fe2000fffe03f */
[----:B------:R-:W-:Y:S01]  /*7f60*/  UMOV UR26, UR39 ;  /* 0x00000027001a7c82 */ /* 0x000fe20008000000 */
[----:B--2---:R-:W-:-:S07]  /*7f70*/  UIADD3 UR16, UR22, 0x21000, URZ ;  /* 0x0002100016107890 */ /* 0x004fce000fffe03f */
[----:B------:R-:W-:Y:S01]  /*7f80*/  UTMAREDG.4D.ADD [UR24], [UR30] ;  /* 0x000000181e0073b6 */ /* 0x000fe20008018000 */
[----:B---3--:R-:W-:Y:S01]  /*7f90*/  UIADD3 UR8, UR22, 0x20400, URZ ;  /* 0x0002040016087890 */ /* 0x008fe2000fffe03f */
[----:B------:R-:W-:-:S08]  /*7fa0*/  UMOV UR10, UR38 ;  /* 0x00000026000a7c82 */ /* 0x000fd00008000000 */
[----:B------:R1:W-:Y:S01]  /*7fb0*/  UTMAREDG.4D.ADD [UR8], [UR30] ;  /* 0x000000081e0073b6 */ /* 0x0003e20008018000 */
[----:B------:R-:W-:Y:S02]  /*7fc0*/  UMOV UR18, UR29 ;  /* 0x0000001d00127c82 */ /* 0x000fe40008000000 */
[----:B------:R2:W-:Y:S01]  /*7fd0*/  UTMAREDG.4D.ADD [UR16], [UR30] ;  /* 0x000000101e0073b6 */ /* 0x0005e20008018000 */
[----:B-1----:R-:W-:Y:S01]  /*7fe0*/  UIADD3 UR8, UR22, 0x21c00, URZ ;  /* 0x00021c0016087890 */ /* 0x002fe2000fffe03f */
[----:B------:R-:W-:-:S08]  /*7ff0*/  UMOV UR10, UR58 ;  /* 0x0000003a000a7c82 */ /* 0x000fd00008000000 */
[----:B------:R2:W-:Y:S02]  /*8000*/  UTMAREDG.4D.ADD [UR8], [UR30] ;  /* 0x000000081e0073b6 */ /* 0x0005e40008018000 */
[----:B--2---:R0:W-:Y:S02]  /*8010*/  UTMACMDFLUSH ;  /* 0x00000000000079b7 */ /* 0x0041e40000000000 */
.L_x_80:
[----:B------:R-:W-:Y:S05]  /*8020*/  BSYNC B0 ;  /* 0x0000000000007941 */ /* 0x000fea0003800000 */
.L_x_79:
[----:B------:R-:W-:Y:S01]  /*8030*/  R2UR UR8, R2 ;  /* 0x00000000020872ca */ /* 0x000fe200000e0000 */
[----:B------:R-:W-:Y:S01]  /*8040*/  UIADD3 UR21, UR21, -0x1, URZ ;  /* 0xffffffff15157890 */ /* 0x000fe2000fffe03f */
[----:B------:R-:W-:Y:S01]  /*8050*/  R2UR UR12, R3 ;  /* 0x00000000030c72ca */ /* 0x000fe200000e0000 */
[----:B------:R-:W-:Y:S01]  /*8060*/  UIADD3 UR13, UR13, 0x1, URZ ;  /* 0x000000010d0d7890 */ /* 0x000fe2000fffe03f */
[----:B------:R-:W-:Y:S01]  /*8070*/  R2UR UR11, R4 ;  /* 0x00000000040b72ca */ /* 0x000fe200000e0000 */
[----:B------:R-:W-:Y:S01]  /*8080*/  UISETP.GT.AND UP1, UPT, UR21, 0x2, UPT ;  /* 0x000000021500788c */ /* 0x000fe2000bf24270 */
[----:B------:R-:W-:Y:S01]  /*8090*/  R2UR UR10, R6 ;  /* 0x00000000060a72ca */ /* 0x000fe200000e0000 */
[----:B------:R-:W-:Y:S01]  /*80a0*/  UISETP.NE.AND UP0, UPT, UR13, 0x2, UPT ;  /* 0x000000020d00788c */ /* 0x000fe2000bf05270 */
[----:B------:R-:W-:Y:S01]  /*80b0*/  R2UR UR9, R5 ;  /* 0x00000000050972ca */ /* 0x000fe200000e0000 */
[----:B------:R-:W-:Y:S02]  /*80c0*/  UIADD3 UR58, UR58, 0x40, URZ ;  /* 0x000000403a3a7890 */ /* 0x000fe4000fffe03f */
[----:B------:R-:W-:Y:S01]  /*80d0*/  PLOP3.LUT P2, PT, PT, PT, UP1, 0x80, 0x0 ;  /* 0x000000000000781c */ /* 0x000fe20003f4f018 */
[----:B------:R-:W-:-:S02]  /*80e0*/  USEL UR13, UR13, URZ, UP0 ;  /* 0x0000003f0d0d7287 */ /* 0x000fc40008000000 */
[----:B------:R-:W-:Y:S02]  /*80f0*/  UIADD3 UR8, UR8, 0x40, URZ ;  /* 0x0000004008087890 */ /* 0x000fe4000fffe03f */
[----:B------:R-:W-:Y:S02]  /*8100*/  UIADD3 UR12, UR12, 0x40, URZ ;  /* 0x000000400c0c7890 */ /* 0x000fe4000fffe03f */
[----:B------:R-:W-:Y:S02]  /*8110*/  UIADD3 UR11, UR11, 0x40, URZ ;  /* 0x000000400b0b7890 */ /* 0x000fe4000fffe03f */
[----:B------:R-:W-:Y:S01]  /*8120*/  IMAD.U32 R2, RZ, RZ, UR8 ;  /* 0x00000008ff027e24 */ /* 0x000fe2000f8e00ff */
[----:B------:R-:W-:Y:S01]  /*8130*/  UIADD3 UR10, UR10, 0x40, URZ ;  /* 0x000000400a0a7890 */ /* 0x000fe2000fffe03f */
[----:B------:R-:W-:Y:S01]  /*8140*/  IMAD.U32 R3, RZ, RZ, UR12 ;  /* 0x0000000cff037e24 */ /* 0x000fe2000f8e00ff */
[----:B------:R-:W-:Y:S01]  /*8150*/  UIADD3 UR9, UR9, 0x40, URZ ;  /* 0x0000004009097890 */ /* 0x000fe2000fffe03f */
[----:B------:R-:W-:Y:S01]  /*8160*/  IMAD.U32 R4, RZ, RZ, UR11 ;  /* 0x0000000bff047e24 */ /* 0x000fe2000f8e00ff */
[----:B------:R-:W-:-:S02]  /*8170*/  USEL UR8, URZ, 0x1, UP0 ;  /* 0x000000013f087887 */ /* 0x000fc40008000000 */
[----:B------:R-:W-:Y:S02]  /*8180*/  IMAD.U32 R6, RZ, RZ, UR10 ;  /* 0x0000000aff067e24 */ /* 0x000fe4000f8e00ff */
[----:B------:R-:W-:Y:S02]  /*8190*/  IMAD.U32 R5, RZ, RZ, UR9 ;  /* 0x00000009ff057e24 */ /* 0x000fe4000f8e00ff */
[----:B-----5:R-:W-:Y:S01]  /*81a0*/  LOP3.LUT R0, R0, UR8, RZ, 0x3c, !PT ;  /* 0x0000000800007c12 */ /* 0x020fe2000f8e3cff */
[----:B------:R-:W-:Y:S06]  /*81b0*/  @P2 BRA `(.L_x_81) ;  /* 0xfffffff000082947 */ /* 0x000fec000383ffff */
.L_x_69:
[----:B------:R-:W-:Y:S04]  /*81c0*/  BSSY B0, `(.L_x_82) ;  /* 0x0000003000007945 */ /* 0x000fe80003800000 */
[----:B------:R-:W-:Y:S05]  /*81d0*/  @!P0 BRA `(.L_x_83) ;  /* 0x0000000000048947 */ /* 0x000fea0003800000 */
[----:B------:R-:W-:-:S04]  /*81e0*/  DEPBAR.LE SB0, 0x0 ;  /* 0x000080000000791a */ /* 0x000fc80000000000 */
.L_x_83:
[----:B------:R-:W-:Y:S05]  /*81f0*/  BSYNC B0 ;  /* 0x0000000000007941 */ /* 0x000fea0003800000 */
.L_x_82:
[----:B------:R-:W-:-:S04]  /*8200*/  ULOP3.LUT UR7, UR7, 0x1, URZ, 0xfc, !UPT ;  /* 0x0000000107077892 */ /* 0x000fc8000f8efc3f */
[----:B------:R-:W-:-:S06]  /*8210*/  UISETP.NE.AND UP0, UPT, UR7, 0x3, UPT ;  /* 0x000000030700788c */ /* 0x000fcc000bf05270 */
[----:B------:R-:W-:-:S13]  /*8220*/  PLOP3.LUT P0, PT, PT, PT, UP0, 0x80, 0x0 ;  /* 0x000000000000781c */ /* 0x000fda0003f0f008 */
[----:B------:R-:W-:Y:S05]  /*8230*/  @!P0 BRA `(.L_x_84) ;  /* 0x0000000000048947 */ /* 0x000fea0003800000 */
[----:B------:R-:W-:Y:S01]  /*8240*/  BPT.TRAP 0x1 ;  /* 0x000000040000795c */ /* 0x000fe20000300000 */
.L_x_84:
[----:B------:R-:W2:Y:S01]  /*8250*/  S2UR UR5, SR_CgaCtaId ;  /* 0x00000000000579c3 */ /* 0x000ea20000008800 */
[----:B------:R-:W-:Y:S02]  /*8260*/  UMOV UR4, 0x400 ;  /* 0x0000040000047882 */ /* 0x000fe40000000000 */
[----:B--2---:R-:W-:-:S04]  /*8270*/  ULEA UR4, UR5, UR4, 0x18 ;  /* 0x0000000405047291 */ /* 0x004fc8000f8ec03f */
[----:B------:R-:W-:-:S04]  /*8280*/  ULEA UR6, UR6, UR4, 0x3 ;  /* 0x0000000406067291 */ /* 0x000fc8000f8e183f */
[----:B------:R-:W-:-:S04]  /*8290*/  UIADD3 UR6, UR6, 0x28490, URZ ;  /* 0x0002849006067890 */ /* 0x000fc8000fffe03f */
[----:B------:R-:W-:-:S09]  /*82a0*/  UPRMT UR6, UR5, 0x654, UR6 ;  /* 0x0000065405067896 */ /* 0x000fd20008000006 */
[----:B------:R-:W-:Y:S01]  /*82b0*/  SYNCS.ARRIVE.TRANS64.RED.A1T0 RZ, [UR6], RZ ;  /* 0x000000ffffff79a7 */ /* 0x000fe20008100406 */
[----:B------:R-:W-:Y:S05]  /*82c0*/  EXIT ;  /* 0x000000000000794d */ /* 0x000fea0003800000 */
.L_x_68:
[----:B------:R-:W1:Y:S01]  /*82d0*/  S2UR UR11, SR_CTAID.X ;  /* 0x00000000000b79c3 */ /* 0x000e620000002500 */
[----:B------:R-:W-:Y:S01]  /*82e0*/  ELECT P3, URZ, PT ;  /* 0x00000000003f782f */ /* 0x000fe20003860000 */
[----:B------:R-:W-:Y:S01]  /*82f0*/  BSSY B0, `(.L_x_85) ;  /* 0x0000035000007945 */ /* 0x000fe20003800000 */
[----:B------:R-:W-:Y:S02]  /*8300*/  IMAD.MOV.U32 R2, RZ, RZ, RZ ;  /* 0x000000ffff027224 */ /* 0x000fe400078e00ff */
[----:B------:R-:W-:-:S03]  /*8310*/  IMAD.MOV.U32 R4, RZ, RZ, RZ ;  /* 0x000000ffff047224 */ /* 0x000fc600078e00ff */
[----:B------:R-:W2:Y:S08]  /*8320*/  S2UR UR36, SR_CTAID.Y ;  /* 0x00000000002479c3 */ /* 0x000eb00000002600 */
[----:B------:R-:W3:Y:S01]  /*8330*/  S2UR UR37, SR_CTAID.Z ;  /* 0x00000000002579c3 */ /* 0x000ee20000002700 */
[----:B-1----:R-:W-:Y:S01]  /*8340*/  USHF.L.U32 UR11, UR11, 0x7, URZ ;  /* 0x000000070b0b7899 */ /* 0x002fe2000800063f */
[----:B------:R-:W-:Y:S11]  /*8350*/  @!P3 BRA `(.L_x_86) ;  /* 0x0000000000b8b947 */ /* 0x000ff60003800000 */
[----:B------:R-:W1:Y:S01]  /*8360*/  S2R R4, SR_CgaCtaId ;  /* 0x0000000000047919 */ /* 0x000e620000008800 */
[----:B------:R-:W-:Y:S01]  /*8370*/  MOV R3, 0x400 ;  /* 0x0000040000037802 */ /* 0x000fe20000000f00 */
[----:B------:R-:W-:-:S03]  /*8380*/  IMAD.MOV.U32 R5, RZ, RZ, 0x1 ;  /* 0x00000001ff057424 */ /* 0x000fc600078e00ff */
[----:B-1----:R-:W-:Y:S02]  /*8390*/  LEA R4, R4, R3, 0x18 ;  /* 0x0000000304047211 */ /* 0x002fe400078ec0ff */
[----:B------:R-:W-:-:S04]  /*83a0*/  SHF.L.U32 R3, R5, 0x1f, RZ ;  /* 0x0000001f05037819 */ /* 0x000fc800000006ff */
[----:B------:R-:W1:Y:S02]  /*83b0*/  SYNCS.PHASECHK.TRANS64.TRYWAIT P0, [R4+URZ+0x28460], R3 ;  /* 0x02846003040075a7 */ /* 0x000e64000800017f */
[----:B-1----:R-:W-:Y:S05]  /*83c0*/  @!P0 BRA `(.L_x_87) ;  /* 0x00000024001c8947 */ /* 0x002fea0003800000 */
.L_x_144:
[----:B------:R-:W-:Y:S01]  /*83d0*/  ULOP3.LUT UR5, UR4, 0x2, URZ, 0xfc, !UPT ;  /* 0x0000000204057892 */ /* 0x000fe2000f8efc3f */
[----:B-1----:R-:W-:-:S03]  /*83e0*/  @P2 IMAD.MOV.U32 R3, RZ, RZ, 0x3000 ;  /* 0x00003000ff032424 */ /* 0x002fc600078e00ff */
[----:B------:R-:W-:Y:S01]  /*83f0*/  UPRMT UR5, UR5, 0x9910, URZ ;  /* 0x0000991005057896 */ /* 0x000fe2000800003f */
[----:B------:R1:W-:Y:S03]  /*8400*/  @P2 SYNCS.ARRIVE.TRANS64 RZ, [R4+URZ+0x28440], R3 ;  /* 0x0284400304ff29a7 */ /* 0x0003e6000800003f */
[----:B------:R-:W-:-:S06]  /*8410*/  UISETP.NE.AND UP0, UPT, UR5, 0x2, UPT ;  /* 0x000000020500788c */ /* 0x000fcc000bf05270 */
[----:B------:R-:W-:-:S13]  /*8420*/  PLOP3.LUT P0, PT, PT, PT, UP0, 0x80, 0x0 ;  /* 0x000000000000781c */ /* 0x000fda0003f0f008 */
[----:B-1----:R-:W-:Y:S05]  /*8430*/  @P0 BRA `(.L_x_88) ;  /* 0x0000000000040947 */ /* 0x002fea0003800000 */
[----:B--23--:R-:W-:Y:S01]  /*8440*/  BPT.TRAP 0x1 ;  /* 0x000000040000795c */ /* 0x00cfe20000300000 */
.L_x_88:
[----:B------:R-:W-:-:S04]  /*8450*/  LOP3.LUT P0, RZ, R0, 0x1f, RZ, 0xc0, !PT ;  /* 0x0000001f00ff7812 */ /* 0x000fc8000780c0ff */
[----:B------:R-:W-:-:S13]  /*8460*/  PLOP3.LUT P0, PT, P0, P2, PT, 0x2a, 0x0 ;  /* 0x000000000000781c */ /* 0x000fda0000704572 */
[----:B------:R-:W-:Y:S05]  /*8470*/  @P0 BRA `(.L_x_89) ;  /* 0x0000000000040947 */ /* 0x000fea0003800000 */
[----:B--23--:R-:W-:Y:S01]  /*8480*/  BPT.TRAP 0x1 ;  /* 0x000000040000795c */ /* 0x00cfe20000300000 */
.L_x_89:
[----:B------:R-:W-:Y:S01]  /*8490*/  R2UR UR8, R4 ;  /* 0x00000000040872ca */ /* 0x000fe200000e0000 */
[----:B------:R-:W-:Y:S01]  /*84a0*/  ULDC.64 UR6, c[0x0][0x198] ;  /* 0x0000660000067ab9 */ /* 0x000fe20000000a00 */
[----:B------:R-:W-:Y:S01]  /*84b0*/  UMOV UR14, 0x0 ;  /* 0x00000000000e7882 */ /* 0x000fe20000000000 */
[----:B------:R-:W-:Y:S01]  /*84c0*/  UIADD3 UR6, UP0, UR6, 0x1f0, URZ ;  /* 0x000001f006067890 */ /* 0x000fe2000ff1e03f */
[----:B------:R-:W-:Y:S01]  /*84d0*/  IMAD.MOV.U32 R4, RZ, RZ, 0x1 ;  /* 0x00000001ff047424 */ /* 0x000fe200078e00ff */
[----:B------:R-:W-:Y:S01]  /*84e0*/  UMOV UR15, 0x10000000 ;  /* 0x10000000000f7882 */ /* 0x000fe20000000000 */
[----:B------:R-:W-:Y:S01]  /*84f0*/  UMOV UR10, URZ ;  /* 0x0000003f000a7c82 */ /* 0x000fe20008000000 */
[----:B------:R-:W-:Y:S01]  /*8500*/  UIADD3.X UR7, URZ, UR7, URZ, UP0, !UPT ;  /* 0x000000073f077290 */ /* 0x000fe200087fe43f */
[----:B--2---:R-:W-:Y:S01]  /*8510*/  UMOV UR12, UR36 ;  /* 0x00000024000c7c82 */ /* 0x004fe20008000000 */
[----:B---3--:R-:W-:Y:S01]  /*8520*/  UMOV UR13, UR37 ;  /* 0x00000025000d7c82 */ /* 0x008fe20008000000 */
[----:B------:R-:W-:Y:S01]  /*8530*/  UMOV UR26, 0x20 ;  /* 0x00000020001a7882 */ /* 0x000fe20000000000 */
[----:B------:R-:W-:-:S02]  /*8540*/  UMOV UR27, UR11 ;  /* 0x0000000b001b7c82 */ /* 0x000fc40008000000 */
[----:B------:R-:W-:Y:S02]  /*8550*/  UIADD3 UR9, UR8, 0x28440, URZ ;  /* 0x0002844008097890 */ /* 0x000fe4000fffe03f */
[----:B------:R-:W-:Y:S02]  /*8560*/  UIADD3 UR24, UR8, 0x1000, URZ ;  /* 0x0000100008187890 */ /* 0x000fe4000fffe03f */
[----:B------:R-:W-:Y:S01]  /*8570*/  UIADD3 UR16, UR8, 0x2000, URZ ;  /* 0x0000200008107890 */ /* 0x000fe2000fffe03f */
[----:B------:R-:W-:Y:S01]  /*8580*/  UMOV UR28, UR36 ;  /* 0x00000024001c7c82 */ /* 0x000fe20008000000 */
[----:B------:R-:W-:Y:S01]  /*8590*/  UMOV UR29, UR37 ;  /* 0x00000025001d7c82 */ /* 0x000fe20008000000 */
[----:B------:R-:W-:Y:S01]  /*85a0*/  UMOV UR25, UR9 ;  /* 0x0000000900197c82 */ /* 0x000fe20008000000 */
[----:B------:R-:W-:Y:S01]  /*85b0*/  UMOV UR18, 0x40 ;  /* 0x0000004000127882 */ /* 0x000fe20000000000 */
[----:B------:R-:W-:Y:S01]  /*85c0*/  UMOV UR19, UR11 ;  /* 0x0000000b00137c82 */ /* 0x000fe20008000000 */
[----:B------:R-:W-:Y:S01]  /*85d0*/  UMOV UR20, UR36 ;  /* 0x0000002400147c82 */ /* 0x000fe20008000000 */
[----:B------:R-:W-:Y:S01]  /*85e0*/  UMOV UR21, UR37 ;  /* 0x0000002500157c82 */ /* 0x000fe20008000000 */
[----:B------:R-:W-:Y:S01]  /*85f0*/  UMOV UR17, UR9 ;  /* 0x0000000900117c82 */ /* 0x000fe20008000000 */
[----:B------:R1:W-:Y:S01]  /*8600*/  UTMALDG.4D [UR8], [UR6], desc[UR14] ;  /* 0x00000e08060075b4 */ /* 0x0003e20008019000 */
[----:B------:R1:W-:Y:S01]  /*8610*/  UTMALDG.4D [UR24], [UR6], desc[UR14] ;  /* 0x00000e18060075b4 */ /* 0x0003e20008019000 */
[----:B------:R1:W-:Y:S02]  /*8620*/  UTMALDG.4D [UR16], [UR6], desc[UR14] ;  /* 0x00000e10060075b4 */ /* 0x0003e40008019000 */
[----:B-1----:R-:W-:Y:S01]  /*8630*/  NOP ;  /* 0x0000000000007918 */ /* 0x002fe20000000000 */
.L_x_86:
[----:B--23--:R-:W-:Y:S05]  /*8640*/  BSYNC B0 ;  /* 0x0000000000007941 */ /* 0x00cfea0003800000 */
.L_x_85:
[----:B------:R-:W1:Y:S01]  /*8650*/  LDC R3, c[0x0][0x288] ;  /* 0x0000a200ff037b82 */ /* 0x000e620000000800 */
[----:B------:R-:W-:Y:S01]  /*8660*/  BSSY B0, `(.L_x_90) ;  /* 0x0000039000007945 */ /* 0x000fe20003800000 */
[----:B-1----:R-:W-:-:S13]  /*8670*/  ISETP.GT.AND P4, PT, R3, RZ, P3 ;  /* 0x000000ff0300720c */ /* 0x002fda0001f84270 */
[----:B------:R-:W-:Y:S05]  /*8680*/  @!P4 BRA `(.L_x_91) ;  /* 0x0000000000d8c947 */ /* 0x000fea0003800000 */
[----:B------:R-:W1:Y:S01]  /*8690*/  S2R R5, SR_CgaCtaId ;  /* 0x0000000000057919 */ /* 0x000e620000008800 */
[----:B------:R-:W-:-:S04]  /*86a0*/  MOV R2, 0x400 ;  /* 0x0000040000027802 */ /* 0x000fc80000000f00 */
[----:B-1----:R-:W-:Y:S01]  /*86b0*/  LEA R5, R5, R2, 0x18 ;  /* 0x0000000205057211 */ /* 0x002fe200078ec0ff */
[----:B------:R-:W-:-:S05]  /*86c0*/  IMAD.MOV.U32 R2, RZ, RZ, 0x1 ;  /* 0x00000001ff027424 */ /* 0x000fca00078e00ff */
[----:B------:R-:W-:-:S04]  /*86d0*/  SHF.L.U32 R2, R2, 0x1f, RZ ;  /* 0x0000001f02027819 */ /* 0x000fc800000006ff */
[----:B------:R-:W1:Y:S02]  /*86e0*/  SYNCS.PHASECHK.TRANS64.TRYWAIT P0, [R5+URZ+0x28420], R2 ;  /* 0x02842002050075a7 */ /* 0x000e64000800017f */
[----:B-1----:R-:W-:Y:S05]  /*86f0*/  @!P0 BRA `(.L_x_92) ;  /* 0x0000002000648947 */ /* 0x002fea0003800000 */
.L_x_145:
[----:B------:R-:W-:Y:S01]  /*8700*/  ULOP3.LUT UR5, UR4, 0x2, URZ, 0xfc, !UPT ;  /* 0x0000000204057892 */ /* 0x000fe2000f8efc3f */
[----:B-1----:R-:W-:-:S03]  /*8710*/  @P2 IMAD.MOV.U32 R2, RZ, RZ, 0x3100 ;  /* 0x00003100ff022424 */ /* 0x002fc600078e00ff */
[----:B------:R-:W-:Y:S01]  /*8720*/  UPRMT UR5, UR5, 0x9910, URZ ;  /* 0x0000991005057896 */ /* 0x000fe2000800003f */
[----:B------:R1:W-:Y:S03]  /*8730*/  @P2 SYNCS.ARRIVE.TRANS64 RZ, [R5+URZ+0x28400], R2 ;  /* 0x0284000205ff29a7 */ /* 0x0003e6000800003f */
[----:B------:R-:W-:-:S06]  /*8740*/  UISETP.NE.AND UP0, UPT, UR5, 0x2, UPT ;  /* 0x000000020500788c */ /* 0x000fcc000bf05270 */
[----:B------:R-:W-:-:S13]  /*8750*/  PLOP3.LUT P0, PT, PT, PT, UP0, 0x80, 0x0 ;  /* 0x000000000000781c */ /* 0x000fda0003f0f008 */
[----:B-1----:R-:W-:Y:S05]  /*8760*/  @P0 BRA `(.L_x_93) ;  /* 0x0000000000040947 */ /* 0x002fea0003800000 */
[----:B------:R-:W-:Y:S01]  /*8770*/  BPT.TRAP 0x1 ;  /* 0x000000040000795c */ /* 0x000fe20000300000 */
.L_x_93:
[----:B------:R-:W-:-:S04]  /*8780*/  LOP3.LUT P0, RZ, R0, 0x1f, RZ, 0xc0, !PT ;  /* 0x0000001f00ff7812 */ /* 0x000fc8000780c0ff */
[----:B------:R-:W-:-:S13]  /*8790*/  PLOP3.LUT P0, PT, P0, P2, PT, 0x2a, 0x0 ;  /* 0x000000000000781c */ /* 0x000fda0000704572 */
[----:B------:R-:W-:Y:S05]  /*87a0*/  @P0 BRA `(.L_x_94) ;  /* 0x0000000000040947 */ /* 0x000fea0003800000 */
[----:B------:R-:W-:Y:S01]  /*87b0*/  BPT.TRAP 0x1 ;  /* 0x000000040000795c */ /* 0x000fe20000300000 */
.L_x_94:
[----:B------:R-:W-:Y:S01]  /*87c0*/  R2UR UR40, R5 ;  /* 0x00000000052872ca */ /* 0x000fe200000e0000 */
[----:B------:R-:W-:Y:S01]  /*87d0*/  ULDC.64 UR8, c[0x0][0x198] ;  /* 0x0000660000087ab9 */ /* 0x000fe20000000a00 */
[----:B------:R-:W-:Y:S01]  /*87e0*/  UMOV UR19, URZ ;  /* 0x0000003f00137c82 */ /* 0x000fe20008000000 */
[----:B------:R-:W-:Y:S01]  /*87f0*/  UIADD3 UR6, UP0, UR8, 0xf0, URZ ;  /* 0x000000f008067890 */ /* 0x000fe2000ff1e03f */
[----:B------:R-:W-:Y:S01]  /*8800*/  IMAD.MOV.U32 R2, RZ, RZ, 0x1 ;  /* 0x00000001ff027424 */ /* 0x000fe200078e00ff */
[----:B------:R-:W-:Y:S02]  /*8810*/  UIADD3 UR8, UP1, UR8, 0x4f0, URZ ;  /* 0x000004f008087890 */ /* 0x000fe4000ff3e03f */
[----:B------:R-:W-:Y:S02]  /*8820*/  UIADD3.X UR7, URZ, UR9, URZ, UP0, !UPT ;  /* 0x000000093f077290 */ /* 0x000fe400087fe43f */
[----:B------:R-:W-:Y:S01]  /*8830*/  UIADD3.X UR9, URZ, UR9, URZ, UP1, !UPT ;  /* 0x000000093f097290 */ /* 0x000fe20008ffe43f */
[----:B------:R-:W-:Y:S01]  /*8840*/  UMOV UR12, 0x0 ;  /* 0x00000000000c7882 */ /* 0x000fe20000000000 */
[----:B------:R-:W-:-:S02]  /*8850*/  UMOV UR13, 0x10000000 ;  /* 0x10000000000d7882 */ /* 0x000fc40000000000 */
[----:B------:R-:W-:Y:S02]  /*8860*/  UIADD3 UR16, UR40, 0x10000, URZ ;  /* 0x0001000028107890 */ /* 0x000fe4000fffe03f */
[----:B------:R-:W-:Y:S02]  /*8870*/  UIADD3 UR17, UR40, 0x28400, URZ ;  /* 0x0002840028117890 */ /* 0x000fe4000fffe03f */
[----:B------:R-:W-:Y:S02]  /*8880*/  UIADD3 UR32, UR40, 0x11000, URZ ;  /* 0x0001100028207890 */ /* 0x000fe4000fffe03f */
[----:B------:R-:W-:Y:S02]  /*8890*/  UIADD3 UR24, UR40, 0x12000, URZ ;  /* 0x0001200028187890 */ /* 0x000fe4000fffe03f */
[----:B------:R-:W-:Y:S01]  /*88a0*/  UIADD3 UR40, UR40, 0x28000, URZ ;  /* 0x0002800028287890 */ /* 0x000fe2000fffe03f */
[----:B------:R-:W-:Y:S01]  /*88b0*/  UMOV UR18, URZ ;  /* 0x0000003f00127c82 */ /* 0x000fe20008000000 */
[----:B------:R-:W-:Y:S01]  /*88c0*/  UMOV UR20, UR36 ;  /* 0x0000002400147c82 */ /* 0x000fe20008000000 */
[----:B------:R-:W-:Y:S01]  /*88d0*/  UMOV UR21, UR37 ;  /* 0x0000002500157c82 */ /* 0x000fe20008000000 */
[----:B------:R-:W-:Y:S01]  /*88e0*/  UMOV UR34, 0x20 ;  /* 0x0000002000227882 */ /* 0x000fe20000000000 */
        /* <DEDUP_REMOVED lines=8> */
[----:B------:R-:W-:Y:S01]  /*8970*/  UMOV UR42, URZ ;  /* 0x0000003f002a7c82 */ /* 0x000fe20008000000 */
[----:B------:R-:W-:Y:S01]  /*8980*/  UMOV UR43, UR36 ;  /* 0x00000024002b7c82 */ /* 0x000fe20008000000 */
[----:B------:R-:W-:Y:S01]  /*8990*/  UMOV UR44, UR37 ;  /* 0x00000025002c7c82 */ /* 0x000fe20008000000 */
[----:B------:R-:W-:Y:S01]  /*89a0*/  UMOV UR41, UR17 ;  /* 0x0000001100297c82 */ /* 0x000fe20008000000 */
[----:B------:R1:W-:Y:S01]  /*89b0*/  UTMALDG.4D [UR32], [UR6], desc[UR12] ;  /* 0x00000c20060075b4 */ /* 0x0003e20008019000 */
[----:B------:R1:W-:Y:S01]  /*89c0*/  UTMALDG.4D [UR24], [UR6], desc[UR12] ;  /* 0x00000c18060075b4 */ /* 0x0003e20008019000 */
[----:B------:R1:W-:Y:S02]  /*89d0*/  UTMALDG.3D [UR40], [UR8], desc[UR12] ;  /* 0x00000c28080075b4 */ /* 0x0003e40008011000 */
[----:B-1----:R-:W-:Y:S01]  /*89e0*/  NOP ;  /* 0x0000000000007918 */ /* 0x002fe20000000000 */
.L_x_91:
[----:B------:R-:W-:Y:S05]  /*89f0*/  BSYNC B0 ;  /* 0x0000000000007941 */ /* 0x000fea0003800000 */
.L_x_90:
[----:B------:R-:W-:Y:S01]  /*8a00*/  BSSY B0, `(.L_x_95) ;  /* 0x0000036000007945 */ /* 0x000fe20003800000 */
[----:B------:R-:W-:-:S03]  /*8a10*/  IMAD.MOV.U32 R8, RZ, RZ, RZ ;  /* 0x000000ffff087224 */ /* 0x000fc600078e00ff */
[----:B------:R-:W-:Y:S05]  /*8a20*/  @!P3 BRA `(.L_x_96) ;  /* 0x0000000000ccb947 */ /* 0x000fea0003800000 */
[----:B------:R-:W1:Y:S01]  /*8a30*/  S2R R6, SR_CgaCtaId ;  /* 0x0000000000067919 */ /* 0x000e620000008800 */
[----:B------:R-:W-:-:S04]  /*8a40*/  MOV R5, 0x400 ;  /* 0x0000040000057802 */ /* 0x000fc80000000f00 */
[----:B-1----:R-:W-:Y:S01]  /*8a50*/  LEA R7, R6, R5, 0x18 ;  /* 0x0000000506077211 */ /* 0x002fe200078ec0ff */
[----:B------:R-:W-:-:S04]  /*8a60*/  IMAD.MOV.U32 R6, RZ, RZ, 0x1 ;  /* 0x00000001ff067424 */ /* 0x000fc800078e00ff */
[----:B------:R-:W-:Y:S01]  /*8a70*/  IMAD R5, R4, 0x8, R7 ;  /* 0x0000000804057824 */ /* 0x000fe200078e0207 */
[----:B------:R-:W-:-:S04]  /*8a80*/  SHF.L.U32 R6, R6, 0x1f, RZ ;  /* 0x0000001f06067819 */ /* 0x000fc800000006ff */
[----:B------:R-:W1:Y:S02]  /*8a90*/  SYNCS.PHASECHK.TRANS64.TRYWAIT P0, [R5+URZ+0x28460], R6 ;  /* 0x02846006050075a7 */ /* 0x000e64000800017f */
[----:B-1----:R-:W-:Y:S05]  /*8aa0*/  @!P0 BRA `(.L_x_97) ;  /* 0x0000001c008c8947 */ /* 0x002fea0003800000 */
.L_x_146:
        /* <DEDUP_REMOVED lines=8> */
.L_x_98:
[----:B------:R-:W-:-:S04]  /*8b30*/  LOP3.LUT P0, RZ, R0, 0x1f, RZ, 0xc0, !PT ;  /* 0x0000001f00ff7812 */ /* 0x000fc8000780c0ff */
[----:B------:R-:W-:-:S13]  /*8b40*/  PLOP3.LUT P0, PT, P0, P2, PT, 0x2a, 0x0 ;  /* 0x000000000000781c */ /* 0x000fda0000704572 */
[----:B------:R-:W-:Y:S05]  /*8b50*/  @P0 BRA `(.L_x_99) ;  /* 0x0000000000040947 */ /* 0x000fea0003800000 */
[----:B------:R-:W-:Y:S01]  /*8b60*/  BPT.TRAP 0x1 ;  /* 0x000000040000795c */ /* 0x000fe20000300000 */
.L_x_99:
[----:B------:R-:W-:Y:S01]  /*8b70*/  R2UR UR5, R7 ;  /* 0x00000000070572ca */ /* 0x000fe200000e0000 */
[----:B------:R-:W-:Y:S01]  /*8b80*/  ULDC.64 UR6, c[0x0][0x198] ;  /* 0x0000660000067ab9 */ /* 0x000fe20000000a00 */
[C---:B------:R-:W-:Y:S01]  /*8b90*/  R2UR UR24, R4.reuse ;  /* 0x00000000041872ca */ /* 0x040fe200000e0000 */
[----:B------:R-:W-:Y:S01]  /*8ba0*/  UIADD3 UR6, UP0, UR6, 0x2f0, URZ ;  /* 0x000002f006067890 */ /* 0x000fe2000ff1e03f */
[----:B------:R-:W-:Y:S01]  /*8bb0*/  R2UR UR25, R5 ;  /* 0x00000000051972ca */ /* 0x000fe200000e0000 */
[----:B------:R-:W-:Y:S01]  /*8bc0*/  UMOV UR14, 0x0 ;  /* 0x00000000000e7882 */ /* 0x000fe20000000000 */
[----:B------:R-:W-:Y:S01]  /*8bd0*/  UMOV UR15, 0x10000000 ;  /* 0x10000000000f7882 */ /* 0x000fe20000000000 */
[----:B------:R-:W-:Y:S01]  /*8be0*/  UIADD3.X UR7, URZ, UR7, URZ, UP0, !UPT ;  /* 0x000000073f077290 */ /* 0x000fe200087fe43f */
[----:B------:R-:W-:Y:S01]  /*8bf0*/  VIADD R4, R4, 0x1 ;  /* 0x0000000104047836 */ /* 0x000fe20000000000 */
[----:B------:R-:W-:Y:S01]  /*8c00*/  UMOV UR26, URZ ;  /* 0x0000003f001a7c82 */ /* 0x000fe20008000000 */
[----:B------:R-:W-:Y:S01]  /*8c10*/  UMOV UR27, UR11 ;  /* 0x0000000b001b7c82 */ /* 0x000fe20008000000 */
[----:B------:R-:W-:Y:S01]  /*8c20*/  UMOV UR28, UR36 ;  /* 0x00000024001c7c82 */ /* 0x000fe20008000000 */
[----:B------:R-:W-:Y:S01]  /*8c30*/  UMOV UR29, UR37 ;  /* 0x00000025001d7c82 */ /* 0x000fe20008000000 */
[----:B------:R-:W-:Y:S01]  /*8c40*/  UMOV UR18, 0x20 ;  /* 0x0000002000127882 */ /* 0x000fe20000000000 */
[----:B------:R-:W-:Y:S01]  /*8c50*/  UMOV UR19, UR11 ;  /* 0x0000000b00137c82 */ /* 0x000fe20008000000 */
[----:B------:R-:W-:Y:S01]  /*8c60*/  UIMAD UR24, UR24, 0x3000, UR5 ;  /* 0x00003000181878a4 */ /* 0x000fe2000f8e0205 */
[----:B------:R-:W-:Y:S01]  /*8c70*/  IMAD.MOV.U32 R8, RZ, RZ, 0x40 ;  /* 0x00000040ff087424 */ /* 0x000fe200078e00ff */
[----:B------:R-:W-:-:S02]  /*8c80*/  UIADD3 UR25, UR25, 0x28440, URZ ;  /* 0x0002844019197890 */ /* 0x000fc4000fffe03f */
        /* <DEDUP_REMOVED lines=8> */
[----:B------:R1:W-:Y:S01]  /*8d10*/  UTMALDG.4D [UR24], [UR6], desc[UR14] ;  /* 0x00000e18060075b4 */ /* 0x0003e20008019000 */
[----:B------:R-:W-:Y:S01]  /*8d20*/  UMOV UR9, UR25 ;  /* 0x0000001900097c82 */ /* 0x000fe20008000000 */
[----:B------:R1:W-:Y:S01]  /*8d30*/  UTMALDG.4D [UR16], [UR6], desc[UR14] ;  /* 0x00000e10060075b4 */ /* 0x0003e20008019000 */
[----:B------:R1:W-:Y:S02]  /*8d40*/  UTMALDG.4D [UR8], [UR6], desc[UR14] ;  /* 0x00000e08060075b4 */ /* 0x0003e40008019000 */
[----:B-1----:R-:W-:Y:S01]  /*8d50*/  NOP ;  /* 0x0000000000007918 */ /* 0x002fe20000000000 */
.L_x_96:
[----:B------:R-:W-:Y:S05]  /*8d60*/  BSYNC B0 ;  /* 0x0000000000007941 */ /* 0x000fea0003800000 */
.L_x_95:
[----:B------:R-:W-:Y:S01]  /*8d70*/  BSSY B0, `(.L_x_100) ;  /* 0x0000039000007945 */ /* 0x000fe20003800000 */
[----:B------:R-:W-:-:S03]  /*8d80*/  IMAD.MOV.U32 R5, RZ, RZ, 0x1 ;  /* 0x00000001ff057424 */ /* 0x000fc600078e00ff */
[----:B------:R-:W-:Y:S05]  /*8d90*/  @!P3 BRA `(.L_x_101) ;  /* 0x0000000000d8b947 */ /* 0x000fea0003800000 */
[----:B------:R-:W1:Y:S01]  /*8da0*/  S2R R6, SR_CgaCtaId ;  /* 0x0000000000067919 */ /* 0x000e620000008800 */
[----:B------:R-:W-:Y:S01]  /*8db0*/  MOV R5, 0x400 ;  /* 0x0000040000057802 */ /* 0x000fe20000000f00 */
[----:B------:R-:W-:-:S05]  /*8dc0*/  IMAD.MOV.U32 R7, RZ, RZ, 0x1 ;  /* 0x00000001ff077424 */ /* 0x000fca00078e00ff */
[----:B------:R-:W-:Y:S02]  /*8dd0*/  SHF.L.U32 R7, R7, 0x1f, RZ ;  /* 0x0000001f07077819 */ /* 0x000fe400000006ff */
[----:B-1----:R-:W-:-:S05]  /*8de0*/  LEA R5, R6, R5, 0x18 ;  /* 0x0000000506057211 */ /* 0x002fca00078ec0ff */
[----:B------:R-:W-:-:S04]  /*8df0*/  IMAD R6, R4, 0x8, R5 ;  /* 0x0000000804067824 */ /* 0x000fc800078e0205 */
[----:B------:R-:W1:Y:S02]  /*8e00*/  SYNCS.PHASECHK.TRANS64.TRYWAIT P0, [R6+URZ+0x28460], R7 ;  /* 0x02846007060075a7 */ /* 0x000e64000800017f */
[----:B-1----:R-:W-:Y:S05]  /*8e10*/  @!P0 BRA `(.L_x_102) ;  /* 0x0000001800c48947 */ /* 0x002fea0003800000 */
.L_x_147:
        /* <DEDUP_REMOVED lines=8> */
.L_x_103:
[----:B------:R-:W-:-:S04]  /*8ea0*/  LOP3.LUT P0, RZ, R0, 0x1f, RZ, 0xc0, !PT ;  /* 0x0000001f00ff7812 */ /* 0x000fc8000780c0ff */
[----:B------:R-:W-:-:S13]  /*8eb0*/  PLOP3.LUT P0, PT, P0, P2, PT, 0x2a, 0x0 ;  /* 0x000000000000781c */ /* 0x000fda0000704572 */
[----:B------:R-:W-:Y:S05]  /*8ec0*/  @P0 BRA `(.L_x_104) ;  /* 0x0000000000040947 */ /* 0x000fea0003800000 */
[----:B------:R-:W-:Y:S01]  /*8ed0*/  BPT.TRAP 0x1 ;  /* 0x000000040000795c */ /* 0x000fe20000300000 */
.L_x_104:
[----:B------:R-:W-:Y:S01]  /*8ee0*/  R2UR UR5, R5 ;  /* 0x00000000050572ca */ /* 0x000fe200000e0000 */
[----:B------:R-:W-:Y:S01]  /*8ef0*/  ULDC.64 UR6, c[0x0][0x198] ;  /* 0x0000660000067ab9 */ /* 0x000fe20000000a00 */
[----:B------:R-:W-:Y:S01]  /*8f00*/  R2UR UR32, R4 ;  /* 0x00000000042072ca */ /* 0x000fe200000e0000 */
[----:B------:R-:W-:Y:S01]  /*8f10*/  UIADD3 UR6, UP0, UR6, 0x1f0, URZ ;  /* 0x000001f006067890 */ /* 0x000fe2000ff1e03f */
[----:B------:R-:W-:Y:S01]  /*8f20*/  R2UR UR33, R6 ;  /* 0x00000000062172ca */ /* 0x000fe200000e0000 */
[----:B------:R-:W-:Y:S01]  /*8f30*/  UMOV UR8, 0x0 ;  /* 0x0000000000087882 */ /* 0x000fe20000000000 */
[----:B------:R-:W-:Y:S01]  /*8f40*/  R2UR UR35, R8 ;  /* 0x00000000082372ca */ /* 0x000fe200000e0000 */
[----:B------:R-:W-:Y:S01]  /*8f50*/  UIADD3.X UR7, URZ, UR7, URZ, UP0, !UPT ;  /* 0x000000073f077290 */ /* 0x000fe200087fe43f */
[----:B------:R-:W-:Y:S01]  /*8f60*/  VIADD R4, R4, 0x1 ;  /* 0x0000000104047836 */ /* 0x000fe20000000000 */
[----:B------:R-:W-:Y:S01]  /*8f70*/  UMOV UR9, 0x10000000 ;  /* 0x1000000000097882 */ /* 0x000fe20000000000 */
[----:B------:R-:W-:Y:S01]  /*8f80*/  UMOV UR34, URZ ;  /* 0x0000003f00227c82 */ /* 0x000fe20008000000 */
[----:B------:R-:W-:Y:S01]  /*8f90*/  UMOV UR26, 0x20 ;  /* 0x00000020001a7882 */ /* 0x000fe20000000000 */
[----:B------:R-:W-:Y:S01]  /*8fa0*/  UMOV UR28, UR36 ;  /* 0x00000024001c7c82 */ /* 0x000fe20008000000 */
[----:B------:R-:W-:Y:S01]  /*8fb0*/  UMOV UR29, UR37 ;  /* 0x00000025001d7c82 */ /* 0x000fe20008000000 */
[----:B------:R-:W-:Y:S01]  /*8fc0*/  UMOV UR18, 0x40 ;  /* 0x0000004000127882 */ /* 0x000fe20000000000 */
[----:B------:R-:W-:Y:S01]  /*8fd0*/  UIMAD UR32, UR32, 0x3000, UR5 ;  /* 0x00003000202078a4 */ /* 0x000fe2000f8e0205 */
[C---:B------:R-:W-:Y:S01]  /*8fe0*/  ISETP.NE.AND P5, PT, R4.reuse, 0x4, PT ;  /* 0x000000040400780c */ /* 0x040fe20003fa5270 */
[----:B------:R-:W-:Y:S01]  /*8ff0*/  UIADD3 UR33, UR33, 0x28440, URZ ;  /* 0x0002844021217890 */ /* 0x000fe2000fffe03f */
[C---:B------:R-:W-:Y:S01]  /*9000*/  ISETP.NE.AND P0, PT, R4.reuse, 0x4, PT ;  /* 0x000000040400780c */ /* 0x040fe20003f05270 */
[----:B------:R-:W-:Y:S01]  /*9010*/  UIADD3 UR35, UR11, UR35, URZ ;  /* 0x000000230b237290 */ /* 0x000fe2000fffe03f */
[----:B------:R-:W-:Y:S01]  /*9020*/  SEL R4, R4, RZ, P5 ;  /* 0x000000ff04047207 */ /* 0x000fe20002800000 */
[----:B------:R-:W-:Y:S01]  /*9030*/  UIADD3 UR24, UR32, 0x1000, URZ ;  /* 0x0000100020187890 */ /* 0x000fe2000fffe03f */
[----:B------:R-:W-:Y:S01]  /*9040*/  SEL R5, RZ, 0x1, !P0 ;  /* 0x00000001ff057807 */ /* 0x000fe20004000000 */
[----:B------:R-:W-:Y:S01]  /*9050*/  UIADD3 UR16, UR32, 0x2000, URZ ;  /* 0x0000200020107890 */ /* 0x000fe2000fffe03f */
[----:B------:R-:W-:-:S02]  /*9060*/  UMOV UR25, UR33 ;  /* 0x0000002100197c82 */ /* 0x000fc40008000000 */
[----:B------:R-:W-:Y:S01]  /*9070*/  UMOV UR27, UR35 ;  /* 0x00000023001b7c82 */ /* 0x000fe20008000000 */
[----:B------:R-:W-:Y:S01]  /*9080*/  UMOV UR20, UR36 ;  /* 0x0000002400147c82 */ /* 0x000fe20008000000 */
[----:B------:R-:W-:Y:S01]  /*9090*/  UMOV UR21, UR37 ;  /* 0x0000002500157c82 */ /* 0x000fe20008000000 */
[----:B------:R-:W-:Y:S01]  /*90a0*/  UMOV UR17, UR33 ;  /* 0x0000002100117c82 */ /* 0x000fe20008000000 */
[----:B------:R1:W-:Y:S01]  /*90b0*/  UTMALDG.4D [UR32], [UR6], desc[UR8] ;  /* 0x00000820060075b4 */ /* 0x0003e20008019000 */
[----:B------:R-:W-:Y:S01]  /*90c0*/  UMOV UR19, UR35 ;  /* 0x0000002300137c82 */ /* 0x000fe20008000000 */
[----:B------:R1:W-:Y:S01]  /*90d0*/  UTMALDG.4D [UR24], [UR6], desc[UR8] ;  /* 0x00000818060075b4 */ /* 0x0003e20008019000 */
[----:B------:R1:W-:Y:S02]  /*90e0*/  UTMALDG.4D [UR16], [UR6], desc[UR8] ;  /* 0x00000810060075b4 */ /* 0x0003e40008019000 */
[----:B-1----:R-:W-:Y:S01]  /*90f0*/  NOP ;  /* 0x0000000000007918 */ /* 0x002fe20000000000 */
.L_x_101:
[----:B------:R-:W-:Y:S05]  /*9100*/  BSYNC B0 ;  /* 0x0000000000007941 */ /* 0x000fea0003800000 */
.L_x_100:
[----:B------:R-:W-:Y:S01]  /*9110*/  BSSY B0, `(.L_x_105) ;  /* 0x000003f000007945 */ /* 0x000fe20003800000 */
[----:B------:R-:W-:-:S03]  /*9120*/  IMAD.MOV.U32 R9, RZ, RZ, RZ ;  /* 0x000000ffff097224 */ /* 0x000fc600078e00ff */
        /* <DEDUP_REMOVED lines=9> */
.L_x_148:
        /* <DEDUP_REMOVED lines=8> */
.L_x_108:
[----:B------:R-:W-:-:S04]  /*9240*/  LOP3.LUT P0, RZ, R0, 0x1f, RZ, 0xc0, !PT ;  /* 0x0000001f00ff7812 */ /* 0x000fc8000780c0ff */
[----:B------:R-:W-:-:S13]  /*9250*/  PLOP3.LUT P0, PT, P0, P2, PT, 0x2a, 0x0 ;  /* 0x000000000000781c */ /* 0x000fda0000704572 */
[----:B------:R-:W-:Y:S05]  /*9260*/  @P0 BRA `(.L_x_109) ;  /* 0x0000000000040947 */ /* 0x000fea0003800000 */
[----:B------:R-:W-:Y:S01]  /*9270*/  BPT.TRAP 0x1 ;  /* 0x000000040000795c */ /* 0x000fe20000300000 */
.L_x_109:
[----:B------:R-:W-:Y:S01]  /*9280*/  R2UR UR33, R6 ;  /* 0x00000000062172ca */ /* 0x000fe200000e0000 */
[C-C-:B------:R-:W-:Y:S01]  /*9290*/  IMAD R6, R2.reuse, 0x3000, R7.reuse ;  /* 0x0000300002067824 */ /* 0x140fe200078e0207 */
[----:B------:R-:W-:Y:S01]  /*92a0*/  ULDC.64 UR8, c[0x0][0x198] ;  /* 0x0000660000087ab9 */ /* 0x000fe20000000a00 */
[C---:B------:R-:W-:Y:S01]  /*92b0*/  IMAD R7, R2.reuse, 0x100, R7 ;  /* 0x0000010002077824 */ /* 0x040fe200078e0207 */
[----:B------:R-:W-:Y:S01]  /*92c0*/  UIADD3 UR6, UP0, UR8, 0x3f0, URZ ;  /* 0x000003f008067890 */ /* 0x000fe2000ff1e03f */
[----:B------:R-:W-:Y:S01]  /*92d0*/  VIADD R2, R2, 0x1 ;  /* 0x0000000102027836 */ /* 0x000fe20000000000 */
[----:B------:R-:W-:Y:S01]  /*92e0*/  R2UR UR16, R6 ;  /* 0x00000000061072ca */ /* 0x000fe200000e0000 */
[----:B------:R-:W-:Y:S01]  /*92f0*/  UIADD3 UR8, UP1, UR8, 0x5f0, URZ ;  /* 0x000005f008087890 */ /* 0x000fe2000ff3e03f */
[----:B------:R-:W-:Y:S01]  /*9300*/  R2UR UR40, R7 ;  /* 0x00000000072872ca */ /* 0x000fe200000e0000 */
[----:B------:R-:W-:Y:S01]  /*9310*/  UIADD3.X UR7, URZ, UR9, URZ, UP0, !UPT ;  /* 0x000000093f077290 */ /* 0x000fe200087fe43f */
[----:B------:R-:W-:Y:S01]  /*9320*/  IMAD.MOV.U32 R9, RZ, RZ, 0x1 ;  /* 0x00000001ff097424 */ /* 0x000fe200078e00ff */
[----:B------:R-:W-:-:S02]  /*9330*/  UIADD3.X UR9, URZ, UR9, URZ, UP1, !UPT ;  /* 0x000000093f097290 */ /* 0x000fc40008ffe43f */
[----:B------:R-:W-:Y:S01]  /*9340*/  UIADD3 UR33, UR33, 0x28400, URZ ;  /* 0x0002840021217890 */ /* 0x000fe2000fffe03f */
[----:B------:R-:W-:Y:S01]  /*9350*/  UMOV UR35, URZ ;  /* 0x0000003f00237c82 */ /* 0x000fe20008000000 */
[----:B------:R-:W-:Y:S01]  /*9360*/  UMOV UR12, 0x0 ;  /* 0x00000000000c7882 */ /* 0x000fe20000000000 */
[----:B------:R-:W-:Y:S01]  /*9370*/  UMOV UR13, 0x10000000 ;  /* 0x10000000000d7882 */ /* 0x000fe20000000000 */
[----:B------:R-:W-:Y:S02]  /*9380*/  UMOV UR34, URZ ;  /* 0x0000003f00227c82 */ /* 0x000fe40008000000 */
[----:B------:R-:W-:Y:S02]  /*9390*/  UIADD3 UR32, UR16, 0x10000, URZ ;  /* 0x0001000010207890 */ /* 0x000fe4000fffe03f */
[----:B------:R-:W-:Y:S02]  /*93a0*/  UIADD3 UR24, UR16, 0x11000, URZ ;  /* 0x0001100010187890 */ /* 0x000fe4000fffe03f */
[----:B------:R-:W-:-:S02]  /*93b0*/  UIADD3 UR16, UR16, 0x12000, URZ ;  /* 0x0001200010107890 */ /* 0x000fc4000fffe03f */
[----:B------:R-:W-:Y:S01]  /*93c0*/  UIADD3 UR40, UR40, 0x28000, URZ ;  /* 0x0002800028287890 */ /* 0x000fe2000fffe03f */
[----:B------:R-:W-:Y:S01]  /*93d0*/  UMOV UR26, 0x20 ;  /* 0x00000020001a7882 */ /* 0x000fe20000000000 */
[----:B------:R-:W-:Y:S01]  /*93e0*/  UMOV UR28, UR36 ;  /* 0x00000024001c7c82 */ /* 0x000fe20008000000 */
        /* <DEDUP_REMOVED lines=17> */
.L_x_106:
[----:B------:R-:W-:Y:S05]  /*9500*/  BSYNC B0 ;  /* 0x0000000000007941 */ /* 0x000fea0003800000 */
.L_x_105:
[----:B------:R-:W-:Y:S04]  /*9510*/  BSSY B0, `(.L_x_110) ;  /* 0x0000032000007945 */ /* 0x000fe80003800000 */
[----:B------:R-:W-:Y:S05]  /*9520*/  @!P3 BRA `(.L_x_111) ;  /* 0x0000000000c0b947 */ /* 0x000fea0003800000 */
[----:B------:R-:W1:Y:S01]  /*9530*/  S2R R7, SR_CgaCtaId ;  /* 0x0000000000077919 */ /* 0x000e620000008800 */
[----:B------:R-:W-:Y:S02]  /*9540*/  MOV R6, 0x400 ;  /* 0x0000040000067802 */ /* 0x000fe40000000f00 */
[----:B------:R-:W-:Y:S02]  /*9550*/  SHF.L.U32 R5, R5, 0x1f, RZ ;  /* 0x0000001f05057819 */ /* 0x000fe400000006ff */
[----:B-1----:R-:W-:-:S05]  /*9560*/  LEA R7, R7, R6, 0x18 ;  /* 0x0000000607077211 */ /* 0x002fca00078ec0ff */
[----:B------:R-:W-:-:S04]  /*9570*/  IMAD R6, R4, 0x8, R7 ;  /* 0x0000000804067824 */ /* 0x000fc800078e0207 */
[----:B------:R-:W1:Y:S02]  /*9580*/  SYNCS.PHASECHK.TRANS64.TRYWAIT P0, [R6+URZ+0x28460], R5 ;  /* 0x02846005060075a7 */ /* 0x000e64000800017f */
[----:B-1----:R-:W-:Y:S05]  /*9590*/  @!P0 BRA `(.L_x_112) ;  /* 0x00000014000c8947 */ /* 0x002fea0003800000 */
.L_x_149:
        /* <DEDUP_REMOVED lines=8> */
.L_x_113:
[----:B------:R-:W-:-:S04]  /*9620*/  LOP3.LUT P0, RZ, R0, 0x1f, RZ, 0xc0, !PT ;  /* 0x0000001f00ff7812 */ /* 0x000fc8000780c0ff */
[----:B------:R-:W-:-:S13]  /*9630*/  PLOP3.LUT P0, PT, P0, P2, PT, 0x2a, 0x0 ;  /* 0x000000000000781c */ /* 0x000fda0000704572 */
[----:B------:R-:W-:Y:S05]  /*9640*/  @P0 BRA `(.L_x_114) ;  /* 0x0000000000040947 */ /* 0x000fea0003800000 */
[----:B------:R-:W-:Y:S01]  /*9650*/  BPT.TRAP 0x1 ;  /* 0x000000040000795c */ /* 0x000fe20000300000 */
.L_x_114:
        /* <DEDUP_REMOVED lines=8> */
[----:B------:R-:W-:Y:S01]  /*96e0*/  UMOV UR9, 0x10000000 ;  /* 0x1000000000097882 */ /* 0x000fe20000000000 */
[----:B------:R-:W-:Y:S01]  /*96f0*/  UMOV UR34, URZ ;  /* 0x0000003f00227c82 */ /* 0x000fe20008000000 */
[----:B------:R-:W-:Y:S01]  /*9700*/  UMOV UR26, 0x20 ;  /* 0x00000020001a7882 */ /* 0x000fe20000000000 */
[----:B------:R-:W-:Y:S01]  /*9710*/  UMOV UR28, UR36 ;  /* 0x00000024001c7c82 */ /* 0x000fe20008000000 */
[----:B------:R-:W-:Y:S01]  /*9720*/  UMOV UR29, UR37 ;  /* 0x00000025001d7c82 */ /* 0x000fe20008000000 */
[----:B------:R-:W-:-:S02]  /*9730*/  UMOV UR18, 0x40 ;  /* 0x0000004000127882 */ /* 0x000fc40000000000 */
[----:B------:R-:W-:Y:S02]  /*9740*/  UIMAD UR32, UR32, 0x3000, UR5 ;  /* 0x00003000202078a4 */ /* 0x000fe4000f8e0205 */
[----:B------:R-:W-:Y:S02]  /*9750*/  UIADD3 UR35, UR11, UR35, URZ ;  /* 0x000000230b237290 */ /* 0x000fe4000fffe03f */
[----:B------:R-:W-:Y:S02]  /*9760*/  UIADD3 UR33, UR33, 0x28440, URZ ;  /* 0x0002844021217890 */ /* 0x000fe4000fffe03f */
[----:B------:R-:W-:Y:S02]  /*9770*/  UIADD3 UR24, UR32, 0x1000, URZ ;  /* 0x0000100020187890 */ /* 0x000fe4000fffe03f */
[----:B------:R-:W-:Y:S01]  /*9780*/  UIADD3 UR16, UR32, 0x2000, URZ ;  /* 0x0000200020107890 */ /* 0x000fe2000fffe03f */
[----:B------:R-:W-:Y:S02]  /*9790*/  UMOV UR27, UR35 ;  /* 0x00000023001b7c82 */ /* 0x000fe40008000000 */
        /* <DEDUP_REMOVED lines=9> */
.L_x_111:
[----:B------:R-:W-:Y:S05]  /*9830*/  BSYNC B0 ;  /* 0x0000000000007941 */ /* 0x000fea0003800000 */
.L_x_110:
[----:B------:R-:W-:-:S13]  /*9840*/  ISETP.GE.AND P0, PT, R3, 0x41, PT ;  /* 0x000000410300780c */ /* 0x000fda0003f06270 */
[----:B------:R-:W-:Y:S05]  /*9850*/  @!P0 EXIT ;  /* 0x000000000000894d */ /* 0x000fea0003800000 */
[----:B------:R-:W-:Y:S01]  /*9860*/  VIADD R3, R3, 0x3f ;  /* 0x0000003f03037836 */ /* 0x000fe20000000000 */
[----:B------:R-:W-:Y:S01]  /*9870*/  LOP3.LUT P0, RZ, R0, 0x1f, RZ, 0xc0, !PT ;  /* 0x0000001f00ff7812 */ /* 0x000fe2000780c0ff */
[----:B------:R-:W-:Y:S03]  /*9880*/  BSSY B0, `(.L_x_115) ;  /* 0x00000a6000007945 */ /* 0x000fe60003800000 */
[----:B------:R-:W-:Y:S02]  /*9890*/  SHF.R.S32.HI R0, RZ, 0x1f, R3 ;  /* 0x0000001fff007819 */ /* 0x000fe40000011403 */
[----:B------:R-:W-:Y:S02]  /*98a0*/  PLOP3.LUT P0, PT, P0, P2, PT, 0x2a, 0x0 ;  /* 0x000000000000781c */ /* 0x000fe40000704572 */
[----:B------:R-:W-:Y:S01]  /*98b0*/  LEA.HI R0, R0, R3, RZ, 0x6 ;  /* 0x0000000300007211 */ /* 0x000fe200078f30ff */
[----:B------:R-:W-:-:S03]  /*98c0*/  IMAD.U32 R3, RZ, RZ, UR4 ;  /* 0x00000004ff037e24 */ /* 0x000fc6000f8e00ff */
[----:B------:R-:W-:Y:S02]  /*98d0*/  SHF.R.S32.HI R4, RZ, 0x6, R0 ;  /* 0x00000006ff047819 */ /* 0x000fe40000011400 */
[----:B------:R-:W-:Y:S01]  /*98e0*/  LOP3.LUT R0, R3, 0x2, RZ, 0xfc, !PT ;  /* 0x0000000203007812 */ /* 0x000fe200078efcff */
[----:B------:R-:W-:Y:S02]  /*98f0*/  IMAD.MOV.U32 R3, RZ, RZ, 0x1 ;  /* 0x00000001ff037424 */ /* 0x000fe400078e00ff */
[----:B------:R-:W-:-:S07]  /*9900*/  IMAD.SHL.U32 R4, R4, 0x4, RZ ;  /* 0x0000000404047824 */ /* 0x000fce00078e00ff */
.L_x_130:
[----:B------:R-:W-:Y:S04]  /*9910*/  BSSY B1, `(.L_x_116) ;  /* 0x000002e000017945 */ /* 0x000fe80003800000 */
[----:B------:R-:W-:Y:S05]  /*9920*/  @!P3 BRA `(.L_x_117) ;  /* 0x0000000000b0b947 */ /* 0x000fea0003800000 */
[----:B------:R-:W1:Y:S01]  /*9930*/  S2R R6, SR_CgaCtaId ;  /* 0x0000000000067919 */ /* 0x000e620000008800 */
[----:B------:R-:W-:-:S04]  /*9940*/  MOV R5, 0x400 ;  /* 0x0000040000057802 */ /* 0x000fc80000000f00 */
[----:B-1----:R-:W-:Y:S02]  /*9950*/  LEA R7, R6, R5, 0x18 ;  /* 0x0000000506077211 */ /* 0x002fe400078ec0ff */
[----:B------:R-:W-:-:S03]  /*9960*/  SHF.L.U32 R5, R3, 0x1f, RZ ;  /* 0x0000001f03057819 */ /* 0x000fc600000006ff */
[----:B------:R-:W-:-:S04]  /*9970*/  IMAD R6, R2, 0x8, R7 ;  /* 0x0000000802067824 */ /* 0x000fc800078e0207 */
[----:B------:R-:W1:Y:S02]  /*9980*/  SYNCS.PHASECHK.TRANS64.TRYWAIT P4, [R6+URZ+0x28420], R5 ;  /* 0x02842005060075a7 */ /* 0x000e64000808017f */
[----:B-1----:R-:W-:Y:S05]  /*9990*/  @!P4 BRA `(.L_x_118) ;  /* 0x000000100020c947 */ /* 0x002fea0003800000 */
.L_x_150:
[----:B-1----:R-:W-:-:S04]  /*99a0*/  @P2 IMAD.MOV.U32 R5, RZ, RZ, 0x3100 ;  /* 0x00003100ff052424 */ /* 0x002fc800078e00ff */
[----:B------:R1:W-:Y:S02]  /*99b0*/  @P2 SYNCS.ARRIVE.TRANS64 RZ, [R6+URZ+0x28400], R5 ;  /* 0x0284000506ff29a7 */ /* 0x0003e4000800003f */
[----:B-1----:R-:W-:-:S04]  /*99c0*/  PRMT R5, R0, 0x9910, RZ ;  /* 0x0000991000057816 */ /* 0x002fc800000000ff */
[----:B------:R-:W-:-:S13]  /*99d0*/  ISETP.NE.AND P4, PT, R5, 0x2, PT ;  /* 0x000000020500780c */ /* 0x000fda0003f85270 */
[----:B------:R-:W-:Y:S05]  /*99e0*/  @P4 BRA `(.L_x_119) ;  /* 0x0000000000044947 */ /* 0x000fea0003800000 */
[----:B------:R-:W-:Y:S01]  /*99f0*/  BPT.TRAP 0x1 ;  /* 0x000000040000795c */ /* 0x000fe20000300000 */
.L_x_119:
[----:B------:R-:W-:Y:S05]  /*9a00*/  @P0 BRA `(.L_x_120) ;  /* 0x0000000000040947 */ /* 0x000fea0003800000 */
[----:B------:R-:W-:Y:S01]  /*9a10*/  BPT.TRAP 0x1 ;  /* 0x000000040000795c */ /* 0x000fe20000300000 */
.L_x_120:
[----:B------:R-:W-:Y:S01]  /*9a20*/  IMAD R7, R2, 0x3000, R7 ;  /* 0x0000300002077824 */ /* 0x000fe200078e0207 */
[----:B------:R-:W-:Y:S01]  /*9a30*/  R2UR UR33, R6 ;  /* 0x00000000062172ca */ /* 0x000fe200000e0000 */
[----:B------:R-:W-:Y:S01]  /*9a40*/  ULDC.64 UR6, c[0x0][0x198] ;  /* 0x0000660000067ab9 */ /* 0x000fe20000000a00 */
[----:B------:R-:W-:Y:S01]  /*9a50*/  R2UR UR35, R9 ;  /* 0x00000000092372ca */ /* 0x000fe200000e0000 */
[----:B------:R-:W-:Y:S01]  /*9a60*/  UIADD3 UR6, UP0, UR6, 0xf0, URZ ;  /* 0x000000f006067890 */ /* 0x000fe2000ff1e03f */
[----:B------:R-:W-:Y:S01]  /*9a70*/  R2UR UR16, R7 ;  /* 0x00000000071072ca */ /* 0x000fe200000e0000 */
[----:B------:R-:W-:Y:S01]  /*9a80*/  UMOV UR8, 0x0 ;  /* 0x0000000000087882 */ /* 0x000fe20000000000 */
[----:B------:R-:W-:Y:S01]  /*9a90*/  UMOV UR9, 0x10000000 ;  /* 0x1000000000097882 */ /* 0x000fe20000000000 */
[----:B------:R-:W-:Y:S01]  /*9aa0*/  UIADD3.X UR7, URZ, UR7, URZ, UP0, !UPT ;  /* 0x000000073f077290 */ /* 0x000fe200087fe43f */
[----:B------:R-:W-:Y:S01]  /*9ab0*/  UMOV UR34, URZ ;  /* 0x0000003f00227c82 */ /* 0x000fe20008000000 */
[----:B------:R-:W-:Y:S01]  /*9ac0*/  UMOV UR26, 0x20 ;  /* 0x00000020001a7882 */ /* 0x000fe20000000000 */
[----:B------:R-:W-:Y:S01]  /*9ad0*/  UMOV UR28, UR36 ;  /* 0x00000024001c7c82 */ /* 0x000fe20008000000 */
[----:B------:R-:W-:-:S02]  /*9ae0*/  UMOV UR29, UR37 ;  /* 0x00000025001d7c82 */ /* 0x000fc40008000000 */
[----:B------:R-:W-:Y:S02]  /*9af0*/  UIADD3 UR33, UR33, 0x28400, URZ ;  /* 0x0002840021217890 */ /* 0x000fe4000fffe03f */
[----:B------:R-:W-:Y:S02]  /*9b00*/  USHF.L.U32 UR35, UR35, 0x6, URZ ;  /* 0x0000000623237899 */ /* 0x000fe4000800063f */
[----:B------:R-:W-:Y:S02]  /*9b10*/  UIADD3 UR32, UR16, 0x10000, URZ ;  /* 0x0001000010207890 */ /* 0x000fe4000fffe03f */
[----:B------:R-:W-:Y:S02]  /*9b20*/  UIADD3 UR24, UR16, 0x11000, URZ ;  /* 0x0001100010187890 */ /* 0x000fe4000fffe03f */
[----:B------:R-:W-:Y:S01]  /*9b30*/  UIADD3 UR16, UR16, 0x12000, URZ ;  /* 0x0001200010107890 */ /* 0x000fe2000fffe03f */
        /* <DEDUP_REMOVED lines=11> */
.L_x_117:
[----:B------:R-:W-:Y:S05]  /*9bf0*/  BSYNC B1 ;  /* 0x0000000000017941 */ /* 0x000fea0003800000 */
.L_x_116:
[C---:B------:R-:W-:Y:S01]  /*9c00*/  ISETP.LT.OR P4, PT, R4.reuse, 0x6, !P3 ;  /* 0x000000060400780c */ /* 0x040fe20005f81670 */
[----:B------:R-:W-:Y:S01]  /*9c10*/  BSSY B1, `(.L_x_121) ;  /* 0x000001c000017945 */ /* 0x000fe20003800000 */
[----:B------:R-:W-:-:S11]  /*9c20*/  ISETP.LT.OR P5, PT, R4, 0x7, !P3 ;  /* 0x000000070400780c */ /* 0x000fd60005fa1670 */
[----:B------:R-:W-:Y:S05]  /*9c30*/  @P4 BRA `(.L_x_122) ;  /* 0x0000000000644947 */ /* 0x000fea0003800000 */
[----:B------:R-:W1:Y:S01]  /*9c40*/  S2R R6, SR_CgaCtaId ;  /* 0x0000000000067919 */ /* 0x000e620000008800 */
[----:B------:R-:W-:Y:S01]  /*9c50*/  MOV R5, 0x400 ;  /* 0x0000040000057802 */ /* 0x000fe20000000f00 */
[----:B------:R-:W-:Y:S01]  /*9c60*/  ULDC.64 UR6, c[0x0][0x198] ;  /* 0x0000660000067ab9 */ /* 0x000fe20000000a00 */
[----:B------:R-:W-:Y:S01]  /*9c70*/  R2UR UR18, R9 ;  /* 0x00000000091272ca */ /* 0x000fe200000e0000 */
[----:B------:R-:W-:Y:S01]  /*9c80*/  UIADD3 UR6, UP0, UR6, 0x4f0, URZ ;  /* 0x000004f006067890 */ /* 0x000fe2000ff1e03f */
[----:B------:R-:W-:Y:S01]  /*9c90*/  UMOV UR8, 0x0 ;  /* 0x0000000000087882 */ /* 0x000fe20000000000 */
[----:B------:R-:W-:Y:S02]  /*9ca0*/  UMOV UR9, 0x10000000 ;  /* 0x1000000000097882 */ /* 0x000fe40000000000 */
[----:B------:R-:W-:Y:S01]  /*9cb0*/  UIADD3.X UR7, URZ, UR7, URZ, UP0, !UPT ;  /* 0x000000073f077290 */ /* 0x000fe200087fe43f */
[----:B------:R-:W-:Y:S01]  /*9cc0*/  UMOV UR19, UR36 ;  /* 0x0000002400137c82 */ /* 0x000fe20008000000 */
[----:B------:R-:W-:-:S06]  /*9cd0*/  UMOV UR20, UR37 ;  /* 0x0000002500147c82 */ /* 0x000fcc0008000000 */
[----:B------:R-:W-:Y:S01]  /*9ce0*/  USHF.L.U32 UR18, UR18, 0x6, URZ ;  /* 0x0000000612127899 */ /* 0x000fe2000800063f */
[----:B-1----:R-:W-:-:S05]  /*9cf0*/  LEA R5, R6, R5, 0x18 ;  /* 0x0000000506057211 */ /* 0x002fca00078ec0ff */
[C-C-:B------:R-:W-:Y:S02]  /*9d00*/  IMAD R6, R2.reuse, 0x8, R5.reuse ;  /* 0x0000000802067824 */ /* 0x140fe400078e0205 */
[----:B------:R-:W-:-:S03]  /*9d10*/  IMAD R5, R2, 0x100, R5 ;  /* 0x0000010002057824 */ /* 0x000fc600078e0205 */
[----:B------:R-:W-:Y:S02]  /*9d20*/  R2UR UR17, R6 ;  /* 0x00000000061172ca */ /* 0x000fe400000e0000 */
[----:B------:R-:W-:Y:S01]  /*9d30*/  R2UR UR16, R5 ;  /* 0x00000000051072ca */ /* 0x000fe200000e0000 */
[----:B------:R-:W-:-:S05]  /*9d40*/  VIADD R5, R2, 0x1 ;  /* 0x0000000102057836 */ /* 0x000fca0000000000 */
[----:B------:R-:W-:-:S04]  /*9d50*/  ISETP.NE.AND P4, PT, R5, 0x4, PT ;  /* 0x000000040500780c */ /* 0x000fc80003f85270 */
[----:B------:R-:W-:Y:S01]  /*9d60*/  SEL R2, RZ, 0x1, P4 ;  /* 0x00000001ff027807 */ /* 0x000fe20002000000 */
[----:B------:R-:W-:Y:S02]  /*9d70*/  UIADD3 UR17, UR17, 0x28400, URZ ;  /* 0x0002840011117890 */ /* 0x000fe4000fffe03f */
[----:B------:R-:W-:Y:S01]  /*9d80*/  UIADD3 UR16, UR16, 0x28000, URZ ;  /* 0x0002800010107890 */ /* 0x000fe2000fffe03f */
[----:B------:R-:W-:Y:S02]  /*9d90*/  LOP3.LUT R3, R3, R2, RZ, 0x3c, !PT ;  /* 0x0000000203037212 */ /* 0x000fe400078e3cff */
[----:B------:R-:W-:-:S06]  /*9da0*/  SEL R2, R5, RZ, P4 ;  /* 0x000000ff05027207 */ /* 0x000fcc0002000000 */
[----:B------:R1:W-:Y:S02]  /*9db0*/  UTMALDG.3D [UR16], [UR6], desc[UR8] ;  /* 0x00000810060075b4 */ /* 0x0003e40008011000 */
[----:B-1----:R-:W-:Y:S01]  /*9dc0*/  NOP ;  /* 0x0000000000007918 */ /* 0x002fe20000000000 */
.L_x_122:
[----:B------:R-:W-:Y:S05]  /*9dd0*/  BSYNC B1 ;  /* 0x0000000000017941 */ /* 0x000fea0003800000 */
.L_x_121:
[----:B------:R-:W-:Y:S04]  /*9de0*/  BSSY B1, `(.L_x_123) ;  /* 0x000002e000017945 */ /* 0x000fe80003800000 */
[----:B------:R-:W-:Y:S05]  /*9df0*/  @P5 BRA `(.L_x_124) ;  /* 0x0000000000b05947 */ /* 0x000fea0003800000 */
[----:B------:R-:W1:Y:S01]  /*9e00*/  S2R R6, SR_CgaCtaId ;  /* 0x0000000000067919 */ /* 0x000e620000008800 */
[----:B------:R-:W-:Y:S02]  /*9e10*/  MOV R5, 0x400 ;  /* 0x0000040000057802 */ /* 0x000fe40000000f00 */
[----:B------:R-:W-:Y:S02]  /*9e20*/  SHF.L.U32 R7, R3, 0x1f, RZ ;  /* 0x0000001f03077819 */ /* 0x000fe400000006ff */
[----:B-1----:R-:W-:-:S05]  /*9e30*/  LEA R5, R6, R5, 0x18 ;  /* 0x0000000506057211 */ /* 0x002fca00078ec0ff */
[----:B------:R-:W-:-:S04]  /*9e40*/  IMAD R6, R2, 0x8, R5 ;  /* 0x0000000802067824 */ /* 0x000fc800078e0205 */
[----:B------:R-:W1:Y:S02]  /*9e50*/  SYNCS.PHASECHK.TRANS64.TRYWAIT P4, [R6+URZ+0x28420], R7 ;  /* 0x02842007060075a7 */ /* 0x000e64000808017f */
[----:B-1----:R-:W-:Y:S05]  /*9e60*/  @!P4 BRA `(.L_x_125) ;  /* 0x0000000c0000c947 */ /* 0x002fea0003800000 */
.L_x_151:
[----:B-1----:R-:W-:-:S04]  /*9e70*/  @P1 IMAD.MOV.U32 R7, RZ, RZ, 0x3100 ;  /* 0x00003100ff071424 */ /* 0x002fc800078e00ff */
[----:B------:R1:W-:Y:S02]  /*9e80*/  @P1 SYNCS.ARRIVE.TRANS64 RZ, [R6+URZ+0x28400], R7 ;  /* 0x0284000706ff19a7 */ /* 0x0003e4000800003f */
[----:B-1----:R-:W-:-:S04]  /*9e90*/  PRMT R7, R0, 0x9910, RZ ;  /* 0x0000991000077816 */ /* 0x002fc800000000ff */
[----:B------:R-:W-:-:S13]  /*9ea0*/  ISETP.NE.AND P4, PT, R7, 0x2, PT ;  /* 0x000000020700780c */ /* 0x000fda0003f85270 */
[----:B------:R-:W-:Y:S05]  /*9eb0*/  @P4 BRA `(.L_x_126) ;  /* 0x0000000000044947 */ /* 0x000fea0003800000 */
[----:B------:R-:W-:Y:S01]  /*9ec0*/  BPT.TRAP 0x1 ;  /* 0x000000040000795c */ /* 0x000fe20000300000 */
.L_x_126:
[----:B------:R-:W-:Y:S05]  /*9ed0*/  @P0 BRA `(.L_x_127) ;  /* 0x0000000000040947 */ /* 0x000fea0003800000 */
[----:B------:R-:W-:Y:S01]  /*9ee0*/  BPT.TRAP 0x1 ;  /* 0x000000040000795c */ /* 0x000fe20000300000 */
.L_x_127:
        /* <DEDUP_REMOVED lines=29> */
.L_x_124:
[----:B------:R-:W-:Y:S05]  /*a0c0*/  BSYNC B1 ;  /* 0x0000000000017941 */ /* 0x000fea0003800000 */
.L_x_123:
[----:B------:R-:W-:Y:S01]  /*a0d0*/  ISETP.LT.OR P4, PT, R4, 0x8, !P3 ;  /* 0x000000080400780c */ /* 0x000fe20005f81670 */
[----:B------:R-:W-:-:S12]  /*a0e0*/  BSSY B1, `(.L_x_128) ;  /* 0x000001c000017945 */ /* 0x000fd80003800000 */
[----:B------:R-:W-:Y:S05]  /*a0f0*/  @P4 BRA `(.L_x_129) ;  /* 0x0000000000684947 */ /* 0x000fea0003800000 */
[----:B------:R-:W1:Y:S01]  /*a100*/  S2R R6, SR_CgaCtaId ;  /* 0x0000000000067919 */ /* 0x000e620000008800 */
[----:B------:R-:W-:Y:S01]  /*a110*/  MOV R5, 0x400 ;  /* 0x0000040000057802 */ /* 0x000fe20000000f00 */
[----:B------:R-:W-:Y:S01]  /*a120*/  ULDC.64 UR6, c[0x0][0x198] ;  /* 0x0000660000067ab9 */ /* 0x000fe20000000a00 */
[C---:B------:R-:W-:Y:S01]  /*a130*/  R2UR UR18, R9.reuse ;  /* 0x00000000091272ca */ /* 0x040fe200000e0000 */
[----:B------:R-:W-:Y:S01]  /*a140*/  UIADD3 UR6, UP0, UR6, 0x5f0, URZ ;  /* 0x000005f006067890 */ /* 0x000fe2000ff1e03f */
[----:B------:R-:W-:Y:S01]  /*a150*/  VIADD R9, R9, 0x1 ;  /* 0x0000000109097836 */ /* 0x000fe20000000000 */
[----:B------:R-:W-:Y:S01]  /*a160*/  UMOV UR8, 0x0 ;  /* 0x0000000000087882 */ /* 0x000fe20000000000 */
[----:B------:R-:W-:Y:S01]  /*a170*/  UMOV UR9, 0x10000000 ;  /* 0x1000000000097882 */ /* 0x000fe20000000000 */
[----:B------:R-:W-:Y:S01]  /*a180*/  UIADD3.X UR7, URZ, UR7, URZ, UP0, !UPT ;  /* 0x000000073f077290 */ /* 0x000fe200087fe43f */
[----:B------:R-:W-:Y:S01]  /*a190*/  UMOV UR19, UR36 ;  /* 0x0000002400137c82 */ /* 0x000fe20008000000 */
[----:B------:R-:W-:-:S06]  /*a1a0*/  UMOV UR20, UR37 ;  /* 0x0000002500147c82 */ /* 0x000fcc0008000000 */
[----:B------:R-:W-:Y:S01]  /*a1b0*/  USHF.L.U32 UR18, UR18, 0x6, URZ ;  /* 0x0000000612127899 */ /* 0x000fe2000800063f */
[----:B-1----:R-:W-:-:S05]  /*a1c0*/  LEA R5, R6, R5, 0x18 ;  /* 0x0000000506057211 */ /* 0x002fca00078ec0ff */
[C-C-:B------:R-:W-:Y:S02]  /*a1d0*/  IMAD R6, R2.reuse, 0x8, R5.reuse ;  /* 0x0000000802067824 */ /* 0x140fe400078e0205 */
[C---:B------:R-:W-:Y:S02]  /*a1e0*/  IMAD R5, R2.reuse, 0x100, R5 ;  /* 0x0000010002057824 */ /* 0x040fe400078e0205 */
[----:B------:R-:W-:Y:S01]  /*a1f0*/  VIADD R2, R2, 0x1 ;  /* 0x0000000102027836 */ /* 0x000fe20000000000 */
[----:B------:R-:W-:Y:S02]  /*a200*/  R2UR UR17, R6 ;  /* 0x00000000061172ca */ /* 0x000fe400000e0000 */
[----:B------:R-:W-:Y:S02]  /*a210*/  R2UR UR16, R5 ;  /* 0x00000000051072ca */ /* 0x000fe400000e0000 */
[----:B------:R-:W-:-:S04]  /*a220*/  ISETP.NE.AND P4, PT, R2, 0x4, PT ;  /* 0x000000040200780c */ /* 0x000fc80003f85270 */
[----:B------:R-:W-:Y:S02]  /*a230*/  SEL R6, RZ, 0x1, P4 ;  /* 0x00000001ff067807 */ /* 0x000fe40002000000 */
[----:B------:R-:W-:Y:S02]  /*a240*/  SEL R2, R2, RZ, P4 ;  /* 0x000000ff02027207 */ /* 0x000fe40002000000 */
[----:B------:R-:W-:Y:S01]  /*a250*/  LOP3.LUT R3, R3, R6, RZ, 0x3c, !PT ;  /* 0x0000000603037212 */ /* 0x000fe200078e3cff */
[----:B------:R-:W-:Y:S02]  /*a260*/  UIADD3 UR17, UR17, 0x28400, URZ ;  /* 0x0002840011117890 */ /* 0x000fe4000fffe03f */
[----:B------:R-:W-:-:S09]  /*a270*/  UIADD3 UR16, UR16, 0x28000, URZ ;  /* 0x0002800010107890 */ /* 0x000fd2000fffe03f */
[----:B------:R1:W-:Y:S02]  /*a280*/  UTMALDG.3D [UR16], [UR6], desc[UR8] ;  /* 0x00000810060075b4 */ /* 0x0003e40008011000 */
[----:B-1----:R-:W-:Y:S01]  /*a290*/  NOP ;  /* 0x0000000000007918 */ /* 0x002fe20000000000 */
.L_x_129:
[----:B------:R-:W-:Y:S05]  /*a2a0*/  BSYNC B1 ;  /* 0x0000000000017941 */ /* 0x000fea0003800000 */
.L_x_128:
[C---:B------:R-:W-:Y:S01]  /*a2b0*/  ISETP.GT.AND P4, PT, R4.reuse, 0x8, PT ;  /* 0x000000080400780c */ /* 0x040fe20003f84270 */
[----:B------:R-:W-:-:S12]  /*a2c0*/  VIADD R4, R4, 0xfffffffc ;  /* 0xfffffffc04047836 */ /* 0x000fd80000000000 */
[----:B------:R-:W-:Y:S05]  /*a2d0*/  @P4 BRA `(.L_x_130) ;  /* 0xfffffff4008c4947 */ /* 0x000fea000383ffff */
[----:B------:R-:W-:Y:S05]  /*a2e0*/  BSYNC B0 ;  /* 0x0000000000007941 */ /* 0x000fea0003800000 */
.L_x_115:
[----:B------:R-:W-:Y:S05]  /*a2f0*/  EXIT ;  /* 0x000000000000794d */ /* 0x000fea0003800000 */
.L_x_15:
[----:B--2---:R-:W-:-:S04]  /*a300*/  IMAD.U32 R3, RZ, RZ, UR8 ;  /* 0x00000008ff037e24 */ /* 0x004fc8000f8e00ff */
[----:B------:R2:W3:Y:S03]  /*a310*/  SYNCS.PHASECHK.TRANS64.TRYWAIT P1, [R3+URZ+0x28440], R2 ;  /* 0x02844002030075a7 */ /* 0x0004e6000802017f */
[----:B---3--:R-:W-:Y:S05]  /*a320*/  @!P1 NANOSLEEP.SYNCS 0x989680 ;  /* 0x009896800000995d */ /* 0x008fea0003900000 */
[----:B------:R-:W3:Y:S02]  /*a330*/  @!P1 SYNCS.PHASECHK.TRANS64 P1, [R3+URZ+0x28440], R2 ;  /* 0x02844002030095a7 */ /* 0x000ee4000802007f */
[----:B---3--:R-:W-:Y:S05]  /*a340*/  @!P1 BRA `(.L_x_15) ;  /* 0xfffffffc00ec9947 */ /* 0x008fea000383ffff */
[----:B------:R-:W-:Y:S05]  /*a350*/  BRA `(.L_x_131) ;  /* 0xffffff6800bc7947 */ /* 0x000fea000383ffff */
.L_x_17:
[----:B--2---:R-:W-:-:S04]  /*a360*/  IMAD.U32 R5, RZ, RZ, UR8 ;  /* 0x00000008ff057e24 */ /* 0x004fc8000f8e00ff */
[----:B------:R2:W3:Y:S03]  /*a370*/  SYNCS.PHASECHK.TRANS64.TRYWAIT P1, [R5+URZ+0x28448], R2 ;  /* 0x02844802050075a7 */ /* 0x0004e6000802017f */
[----:B---3--:R-:W-:Y:S05]  /*a380*/  @!P1 NANOSLEEP.SYNCS 0x989680 ;  /* 0x009896800000995d */ /* 0x008fea0003900000 */
[----:B------:R-:W3:Y:S02]  /*a390*/  @!P1 SYNCS.PHASECHK.TRANS64 P1, [R5+URZ+0x28448], R2 ;  /* 0x02844802050095a7 */ /* 0x000ee4000802007f */
[----:B---3--:R-:W-:Y:S05]  /*a3a0*/  @!P1 BRA `(.L_x_17) ;  /* 0xfffffffc00ec9947 */ /* 0x008fea000383ffff */
[----:B------:R-:W-:Y:S05]  /*a3b0*/  BRA `(.L_x_132) ;  /* 0xffffff6800c87947 */ /* 0x000fea000383ffff */
.L_x_20:
[----:B-1----:R-:W-:-:S04]  /*a3c0*/  IMAD.U32 R5, RZ, RZ, UR14 ;  /* 0x0000000eff057e24 */ /* 0x002fc8000f8e00ff */
[----:B------:R1:W2:Y:S03]  /*a3d0*/  SYNCS.PHASECHK.TRANS64.TRYWAIT P1, [R5+URZ+0x28400], R4 ;  /* 0x02840004050075a7 */ /* 0x0002a6000802017f */
[----:B--2---:R-:W-:Y:S05]  /*a3e0*/  @!P1 NANOSLEEP.SYNCS 0x989680 ;  /* 0x009896800000995d */ /* 0x004fea0003900000 */
[----:B------:R-:W2:Y:S02]  /*a3f0*/  @!P1 SYNCS.PHASECHK.TRANS64 P1, [R5+URZ+0x28400], R4 ;  /* 0x02840004050095a7 */ /* 0x000ea4000802007f */
[----:B--2---:R-:W-:Y:S05]  /*a400*/  @!P1 BRA `(.L_x_20) ;  /* 0xfffffffc00ec9947 */ /* 0x004fea000383ffff */
[----:B------:R-:W-:Y:S05]  /*a410*/  BRA `(.L_x_133) ;  /* 0xffffff7000307947 */ /* 0x000fea000383ffff */
.L_x_22:
[----:B-1----:R-:W-:-:S04]  /*a420*/  IMAD.U32 R5, RZ, RZ, UR16 ;  /* 0x00000010ff057e24 */ /* 0x002fc8000f8e00ff */
[----:B------:R1:W2:Y:S03]  /*a430*/  SYNCS.PHASECHK.TRANS64.TRYWAIT P1, [R5+URZ+0x28400], R4 ;  /* 0x02840004050075a7 */ /* 0x0002a6000802017f */
[----:B--2---:R-:W-:Y:S05]  /*a440*/  @!P1 NANOSLEEP.SYNCS 0x989680 ;  /* 0x009896800000995d */ /* 0x004fea0003900000 */
[----:B------:R-:W2:Y:S02]  /*a450*/  @!P1 SYNCS.PHASECHK.TRANS64 P1, [R5+URZ+0x28400], R4 ;  /* 0x02840004050095a7 */ /* 0x000ea4000802007f */
[----:B--2---:R-:W-:Y:S05]  /*a460*/  @!P1 BRA `(.L_x_22) ;  /* 0xfffffffc00ec9947 */ /* 0x004fea000383ffff */
[----:B------:R-:W-:Y:S05]  /*a470*/  BRA `(.L_x_134) ;  /* 0xffffff7400147947 */ /* 0x000fea000383ffff */
.L_x_23:
[----:B-1----:R-:W-:-:S04]  /*a480*/  IMAD.U32 R60, RZ, RZ, UR15 ;  /* 0x0000000fff3c7e24 */ /* 0x002fc8000f8e00ff */
[----:B------:R1:W2:Y:S03]  /*a490*/  SYNCS.PHASECHK.TRANS64.TRYWAIT P2, [R60+URZ], R63 ;  /* 0x0000003f3c0075a7 */ /* 0x0002a6000804017f */
[----:B--2---:R-:W-:Y:S05]  /*a4a0*/  @!P2 NANOSLEEP.SYNCS 0x989680 ;  /* 0x009896800000a95d */ /* 0x004fea0003900000 */
[----:B------:R-:W2:Y:S02]  /*a4b0*/  @!P2 SYNCS.PHASECHK.TRANS64 P2, [R60+URZ], R63 ;  /* 0x0000003f3c00a5a7 */ /* 0x000ea4000804007f */
[----:B--2---:R-:W-:Y:S05]  /*a4c0*/  @!P2 BRA `(.L_x_23) ;  /* 0xfffffffc00eca947 */ /* 0x004fea000383ffff */
[----:B------:R-:W-:Y:S05]  /*a4d0*/  BRA `(.L_x_135) ;  /* 0xffffff8000107947 */ /* 0x000fea000383ffff */
.L_x_25:
[----:B-1----:R-:W-:-:S04]  /*a4e0*/  IMAD.U32 R36, RZ, RZ, UR14 ;  /* 0x0000000eff247e24 */ /* 0x002fc8000f8e00ff */
[----:B------:R1:W2:Y:S03]  /*a4f0*/  SYNCS.PHASECHK.TRANS64.TRYWAIT P1, [R36+URZ+0x284a0], R5 ;  /* 0x0284a005240075a7 */ /* 0x0002a6000802017f */
[----:B--2---:R-:W-:Y:S05]  /*a500*/  @!P1 NANOSLEEP.SYNCS 0x989680 ;  /* 0x009896800000995d */ /* 0x004fea0003900000 */
[----:B------:R-:W2:Y:S02]  /*a510*/  @!P1 SYNCS.PHASECHK.TRANS64 P1, [R36+URZ+0x284a0], R5 ;  /* 0x0284a005240095a7 */ /* 0x000ea4000802007f */
[----:B--2---:R-:W-:Y:S05]  /*a520*/  @!P1 BRA `(.L_x_25) ;  /* 0xfffffffc00ec9947 */ /* 0x004fea000383ffff */
[----:B------:R-:W-:Y:S05]  /*a530*/  BRA `(.L_x_24) ;  /* 0xffffff9000cc7947 */ /* 0x000fea000383ffff */
.L_x_29:
[----:B-1----:R-:W-:-:S04]  /*a540*/  IMAD.U32 R5, RZ, RZ, UR14 ;  /* 0x0000000eff057e24 */ /* 0x002fc8000f8e00ff */
[----:B------:R1:W2:Y:S03]  /*a550*/  SYNCS.PHASECHK.TRANS64.TRYWAIT P1, [R5+URZ+0x28490], R4 ;  /* 0x02849004050075a7 */ /* 0x0002a6000802017f */
[----:B--2---:R-:W-:Y:S05]  /*a560*/  @!P1 NANOSLEEP.SYNCS 0x989680 ;  /* 0x009896800000995d */ /* 0x004fea0003900000 */
[----:B------:R-:W2:Y:S02]  /*a570*/  @!P1 SYNCS.PHASECHK.TRANS64 P1, [R5+URZ+0x28490], R4 ;  /* 0x02849004050095a7 */ /* 0x000ea4000802007f */
[----:B--2---:R-:W-:Y:S05]  /*a580*/  @!P1 BRA `(.L_x_29) ;  /* 0xfffffffc00ec9947 */ /* 0x004fea000383ffff */
[----:B------:R-:W-:Y:S05]  /*a590*/  BRA `(.L_x_136) ;  /* 0xffffff9400ec7947 */ /* 0x000fea000383ffff */
.L_x_32:
[----:B-1----:R-:W-:-:S04]  /*a5a0*/  IMAD.U32 R5, RZ, RZ, UR14 ;  /* 0x0000000eff057e24 */ /* 0x002fc8000f8e00ff */
[----:B------:R1:W2:Y:S03]  /*a5b0*/  SYNCS.PHASECHK.TRANS64.TRYWAIT P1, [R5+URZ], R4 ;  /* 0x00000004050075a7 */ /* 0x0002a6000802017f */
[----:B--2---:R-:W-:Y:S05]  /*a5c0*/  @!P1 NANOSLEEP.SYNCS 0x989680 ;  /* 0x009896800000995d */ /* 0x004fea0003900000 */
[----:B------:R-:W2:Y:S02]  /*a5d0*/  @!P1 SYNCS.PHASECHK.TRANS64 P1, [R5+URZ], R4 ;  /* 0x00000004050095a7 */ /* 0x000ea4000802007f */
[----:B--2---:R-:W-:Y:S05]  /*a5e0*/  @!P1 BRA `(.L_x_32) ;  /* 0xfffffffc00ec9947 */ /* 0x004fea000383ffff */
[----:B------:R-:W-:Y:S05]  /*a5f0*/  BRA `(.L_x_137) ;  /* 0xffffff9400fc7947 */ /* 0x000fea000383ffff */
.L_x_34:
[----:B-1----:R-:W-:-:S04]  /*a600*/  IMAD.U32 R5, RZ, RZ, UR18 ;  /* 0x00000012ff057e24 */ /* 0x002fc8000f8e00ff */
[----:B------:R1:W2:Y:S03]  /*a610*/  SYNCS.PHASECHK.TRANS64.TRYWAIT P2, [R5+URZ+0x28490], R4 ;  /* 0x02849004050075a7 */ /* 0x0002a6000804017f */
[----:B--2---:R-:W-:Y:S05]  /*a620*/  @!P2 NANOSLEEP.SYNCS 0x989680 ;  /* 0x009896800000a95d */ /* 0x004fea0003900000 */
[----:B------:R-:W2:Y:S02]  /*a630*/  @!P2 SYNCS.PHASECHK.TRANS64 P2, [R5+URZ+0x28490], R4 ;  /* 0x028490040500a5a7 */ /* 0x000ea4000804007f */
[----:B--2---:R-:W-:Y:S05]  /*a640*/  @!P2 BRA `(.L_x_34) ;  /* 0xfffffffc00eca947 */ /* 0x004fea000383ffff */
[----:B------:R-:W-:Y:S05]  /*a650*/  BRA `(.L_x_138) ;  /* 0xffffff9c00947947 */ /* 0x000fea000383ffff */
.L_x_46:
[----:B---3--:R-:W-:-:S04]  /*a660*/  IMAD.U32 R3, RZ, RZ, UR4 ;  /* 0x00000004ff037e24 */ /* 0x008fc8000f8e00ff */
[----:B------:R3:W4:Y:S03]  /*a670*/  SYNCS.PHASECHK.TRANS64.TRYWAIT P0, [R3+URZ+0x28490], R0 ;  /* 0x02849000030075a7 */ /* 0x000726000800017f */
[----:B----4-:R-:W-:Y:S05]  /*a680*/  @!P0 NANOSLEEP.SYNCS 0x989680 ;  /* 0x009896800000895d */ /* 0x010fea0003900000 */
[----:B------:R-:W4:Y:S02]  /*a690*/  @!P0 SYNCS.PHASECHK.TRANS64 P0, [R3+URZ+0x28490], R0 ;  /* 0x02849000030085a7 */ /* 0x000f24000800007f */
[----:B----4-:R-:W-:Y:S05]  /*a6a0*/  @!P0 BRA `(.L_x_46) ;  /* 0xfffffffc00ec8947 */ /* 0x010fea000383ffff */
[----:B------:R-:W-:Y:S05]  /*a6b0*/  BRA `(.L_x_139) ;  /* 0xffffffac007c7947 */ /* 0x000fea000383ffff */
.L_x_48:
[----:B---3--:R-:W-:-:S04]  /*a6c0*/  IMAD.U32 R3, RZ, RZ, UR6 ;  /* 0x00000006ff037e24 */ /* 0x008fc8000f8e00ff */
[----:B------:R3:W4:Y:S03]  /*a6d0*/  SYNCS.PHASECHK.TRANS64.TRYWAIT P0, [R3+URZ+0x28490], R0 ;  /* 0x02849000030075a7 */ /* 0x000726000800017f */
[----:B----4-:R-:W-:Y:S05]  /*a6e0*/  @!P0 NANOSLEEP.SYNCS 0x989680 ;  /* 0x009896800000895d */ /* 0x010fea0003900000 */
[----:B------:R-:W4:Y:S02]  /*a6f0*/  @!P0 SYNCS.PHASECHK.TRANS64 P0, [R3+URZ+0x28490], R0 ;  /* 0x02849000030085a7 */ /* 0x000f24000800007f */
[----:B----4-:R-:W-:Y:S05]  /*a700*/  @!P0 BRA `(.L_x_48) ;  /* 0xfffffffc00ec8947 */ /* 0x010fea000383ffff */
[----:B------:R-:W-:Y:S05]  /*a710*/  BRA `(.L_x_140) ;  /* 0xffffffac00947947 */ /* 0x000fea000383ffff */
.L_x_49:
[----:B-1----:R-:W-:-:S04]  /*a720*/  IMAD.U32 R3, RZ, RZ, UR4 ;  /* 0x00000004ff037e24 */ /* 0x002fc8000f8e00ff */
[----:B------:R1:W2:Y:S03]  /*a730*/  SYNCS.PHASECHK.TRANS64.TRYWAIT P0, [R3+URZ+0x284a0], R2 ;  /* 0x0284a002030075a7 */ /* 0x0002a6000800017f */
[----:B--2---:R-:W-:Y:S05]  /*a740*/  @!P0 NANOSLEEP.SYNCS 0x989680 ;  /* 0x009896800000895d */ /* 0x004fea0003900000 */
[----:B------:R-:W2:Y:S02]  /*a750*/  @!P0 SYNCS.PHASECHK.TRANS64 P0, [R3+URZ+0x284a0], R2 ;  /* 0x0284a002030085a7 */ /* 0x000ea4000800007f */
[----:B--2---:R-:W-:Y:S05]  /*a760*/  @!P0 BRA `(.L_x_49) ;  /* 0xfffffffc00ec8947 */ /* 0x004fea000383ffff */
[----:B------:R-:W-:Y:S05]  /*a770*/  BRA `(.L_x_141) ;  /* 0xffffffac00a07947 */ /* 0x000fea000383ffff */
.L_x_71:
[----:B-1----:R-:W-:-:S04]  /*a780*/  IMAD.U32 R3, RZ, RZ, UR4 ;  /* 0x00000004ff037e24 */ /* 0x002fc8000f8e00ff */
[----:B------:R1:W2:Y:S03]  /*a790*/  SYNCS.PHASECHK.TRANS64.TRYWAIT P2, [R3+URZ+0x28480], R0 ;  /* 0x02848000030075a7 */ /* 0x0002a6000804017f */
[----:B--2---:R-:W-:Y:S05]  /*a7a0*/  @!P2 NANOSLEEP.SYNCS 0x989680 ;  /* 0x009896800000a95d */ /* 0x004fea0003900000 */
[----:B------:R-:W2:Y:S02]  /*a7b0*/  @!P2 SYNCS.PHASECHK.TRANS64 P2, [R3+URZ+0x28480], R0 ;  /* 0x028480000300a5a7 */ /* 0x000ea4000804007f */
[----:B--2---:R-:W-:Y:S05]  /*a7c0*/  @!P2 BRA `(.L_x_71) ;  /* 0xfffffffc00eca947 */ /* 0x004fea000383ffff */
[----:B------:R-:W-:Y:S05]  /*a7d0*/  BRA `(.L_x_142) ;  /* 0xffffffc000b47947 */ /* 0x000fea000383ffff */
.L_x_75:
[----:B-1----:R-:W-:-:S04]  /*a7e0*/  IMAD.U32 R8, RZ, RZ, UR8 ;  /* 0x00000008ff087e24 */ /* 0x002fc8000f8e00ff */
[----:B------:R1:W2:Y:S03]  /*a7f0*/  SYNCS.PHASECHK.TRANS64.TRYWAIT P2, [R8+URZ+0x28480], R7 ;  /* 0x02848007080075a7 */ /* 0x0002a6000804017f */
[----:B--2---:R-:W-:Y:S05]  /*a800*/  @!P2 NANOSLEEP.SYNCS 0x989680 ;  /* 0x009896800000a95d */ /* 0x004fea0003900000 */
[----:B------:R-:W2:Y:S02]  /*a810*/  @!P2 SYNCS.PHASECHK.TRANS64 P2, [R8+URZ+0x28480], R7 ;  /* 0x028480070800a5a7 */ /* 0x000ea4000804007f */
[----:B--2---:R-:W-:Y:S05]  /*a820*/  @!P2 BRA `(.L_x_75) ;  /* 0xfffffffc00eca947 */ /* 0x004fea000383ffff */
[----:B------:R-:W-:Y:S05]  /*a830*/  BRA `(.L_x_143) ;  /* 0xffffffc800807947 */ /* 0x000fea000383ffff */
.L_x_87:
[----:B-1----:R1:W4:Y:S02]  /*a840*/  SYNCS.PHASECHK.TRANS64.TRYWAIT P0, [R4+URZ+0x28460], R3 ;  /* 0x02846003040075a7 */ /* 0x002324000800017f */
[----:B----4-:R-:W-:Y:S05]  /*a850*/  @!P0 NANOSLEEP.SYNCS 0x989680 ;  /* 0x009896800000895d */ /* 0x010fea0003900000 */
[----:B------:R-:W4:Y:S02]  /*a860*/  @!P0 SYNCS.PHASECHK.TRANS64 P0, [R4+URZ+0x28460], R3 ;  /* 0x02846003040085a7 */ /* 0x000f24000800007f */
[----:B----4-:R-:W-:Y:S05]  /*a870*/  @!P0 BRA `(.L_x_87) ;  /* 0xfffffffc00f08947 */ /* 0x010fea000383ffff */
[----:B------:R-:W-:Y:S05]  /*a880*/  BRA `(.L_x_144) ;  /* 0xffffffd800d07947 */ /* 0x000fea000383ffff */
.L_x_92:
[----:B-1----:R1:W2:Y:S02]  /*a890*/  SYNCS.PHASECHK.TRANS64.TRYWAIT P0, [R5+URZ+0x28420], R2 ;  /* 0x02842002050075a7 */ /* 0x0022a4000800017f */
[----:B--2---:R-:W-:Y:S05]  /*a8a0*/  @!P0 NANOSLEEP.SYNCS 0x989680 ;  /* 0x009896800000895d */ /* 0x004fea0003900000 */
[----:B------:R-:W2:Y:S02]  /*a8b0*/  @!P0 SYNCS.PHASECHK.TRANS64 P0, [R5+URZ+0x28420], R2 ;  /* 0x02842002050085a7 */ /* 0x000ea4000800007f */
[----:B--2---:R-:W-:Y:S05]  /*a8c0*/  @!P0 BRA `(.L_x_92) ;  /* 0xfffffffc00f08947 */ /* 0x004fea000383ffff */
[----:B------:R-:W-:Y:S05]  /*a8d0*/  BRA `(.L_x_145) ;  /* 0xffffffdc00887947 */ /* 0x000fea000383ffff */
.L_x_97:
[----:B-1----:R1:W2:Y:S02]  /*a8e0*/  SYNCS.PHASECHK.TRANS64.TRYWAIT P0, [R5+URZ+0x28460], R6 ;  /* 0x02846006050075a7 */ /* 0x0022a4000800017f */
[----:B--2---:R-:W-:Y:S05]  /*a8f0*/  @!P0 NANOSLEEP.SYNCS 0x989680 ;  /* 0x009896800000895d */ /* 0x004fea0003900000 */
[----:B------:R-:W2:Y:S02]  /*a900*/  @!P0 SYNCS.PHASECHK.TRANS64 P0, [R5+URZ+0x28460], R6 ;  /* 0x02846006050085a7 */ /* 0x000ea4000800007f */
[----:B--2---:R-:W-:Y:S05]  /*a910*/  @!P0 BRA `(.L_x_97) ;  /* 0xfffffffc00f08947 */ /* 0x004fea000383ffff */
[----:B------:R-:W-:Y:S05]  /*a920*/  BRA `(.L_x_146) ;  /* 0xffffffe000607947 */ /* 0x000fea000383ffff */
.L_x_102:
[----:B-1----:R1:W2:Y:S02]  /*a930*/  SYNCS.PHASECHK.TRANS64.TRYWAIT P0, [R6+URZ+0x28460], R7 ;  /* 0x02846007060075a7 */ /* 0x0022a4000800017f */
[----:B--2---:R-:W-:Y:S05]  /*a940*/  @!P0 NANOSLEEP.SYNCS 0x989680 ;  /* 0x009896800000895d */ /* 0x004fea0003900000 */
[----:B------:R-:W2:Y:S02]  /*a950*/  @!P0 SYNCS.PHASECHK.TRANS64 P0, [R6+URZ+0x28460], R7 ;  /* 0x02846007060085a7 */ /* 0x000ea4000800007f */
[----:B--2---:R-:W-:Y:S05]  /*a960*/  @!P0 BRA `(.L_x_102) ;  /* 0xfffffffc00f08947 */ /* 0x004fea000383ffff */
[----:B------:R-:W-:Y:S05]  /*a970*/  BRA `(.L_x_147) ;  /* 0xffffffe400287947 */ /* 0x000fea000383ffff */
.L_x_107:
[----:B-1----:R1:W2:Y:S02]  /*a980*/  SYNCS.PHASECHK.TRANS64.TRYWAIT P0, [R6+URZ+0x28420], R9 ;  /* 0x02842009060075a7 */ /* 0x0022a4000800017f */
[----:B--2---:R-:W-:Y:S05]  /*a990*/  @!P0 NANOSLEEP.SYNCS 0x989680 ;  /* 0x009896800000895d */ /* 0x004fea0003900000 */
[----:B------:R-:W2:Y:S02]  /*a9a0*/  @!P0 SYNCS.PHASECHK.TRANS64 P0, [R6+URZ+0x28420], R9 ;  /* 0x02842009060085a7 */ /* 0x000ea4000800007f */
[----:B--2---:R-:W-:Y:S05]  /*a9b0*/  @!P0 BRA `(.L_x_107) ;  /* 0xfffffffc00f08947 */ /* 0x004fea000383ffff */
[----:B------:R-:W-:Y:S05]  /*a9c0*/  BRA `(.L_x_148) ;  /* 0xffffffe400fc7947 */ /* 0x000fea000383ffff */
.L_x_112:
[----:B-1----:R1:W2:Y:S02]  /*a9d0*/  SYNCS.PHASECHK.TRANS64.TRYWAIT P0, [R6+URZ+0x28460], R5 ;  /* 0x02846005060075a7 */ /* 0x0022a4000800017f */
[----:B--2---:R-:W-:Y:S05]  /*a9e0*/  @!P0 NANOSLEEP.SYNCS 0x989680 ;  /* 0x009896800000895d */ /* 0x004fea0003900000 */
[----:B------:R-:W2:Y:S02]  /*a9f0*/  @!P0 SYNCS.PHASECHK.TRANS64 P0, [R6+URZ+0x28460], R5 ;  /* 0x02846005060085a7 */ /* 0x000ea4000800007f */
[----:B--2---:R-:W-:Y:S05]  /*aa00*/  @!P0 BRA `(.L_x_112) ;  /* 0xfffffffc00f08947 */ /* 0x004fea000383ffff */
[----:B------:R-:W-:Y:S05]  /*aa10*/  BRA `(.L_x_149) ;  /* 0xffffffe800e07947 */ /* 0x000fea000383ffff */
.L_x_118:
[----:B-1----:R1:W2:Y:S02]  /*aa20*/  SYNCS.PHASECHK.TRANS64.TRYWAIT P4, [R6+URZ+0x28420], R5 ;  /* 0x02842005060075a7 */ /* 0x0022a4000808017f */
[----:B--2---:R-:W-:Y:S05]  /*aa30*/  @!P4 NANOSLEEP.SYNCS 0x989680 ;  /* 0x009896800000c95d */ /* 0x004fea0003900000 */
[----:B------:R-:W2:Y:S02]  /*aa40*/  @!P4 SYNCS.PHASECHK.TRANS64 P4, [R6+URZ+0x28420], R5 ;  /* 0x028420050600c5a7 */ /* 0x000ea4000808007f */
[----:B--2---:R-:W-:Y:S05]  /*aa50*/  @!P4 BRA `(.L_x_118) ;  /* 0xfffffffc00f0c947 */ /* 0x004fea000383ffff */
[----:B------:R-:W-:Y:S05]  /*aa60*/  BRA `(.L_x_150) ;  /* 0xffffffec00cc7947 */ /* 0x000fea000383ffff */
.L_x_125:
[----:B-1----:R1:W2:Y:S02]  /*aa70*/  SYNCS.PHASECHK.TRANS64.TRYWAIT P4, [R6+URZ+0x28420], R7 ;  /* 0x02842007060075a7 */ /* 0x0022a4000808017f */
[----:B--2---:R-:W-:Y:S05]  /*aa80*/  @!P4 NANOSLEEP.SYNCS 0x989680 ;  /* 0x009896800000c95d */ /* 0x004fea0003900000 */
[----:B------:R-:W2:Y:S02]  /*aa90*/  @!P4 SYNCS.PHASECHK.TRANS64 P4, [R6+URZ+0x28420], R7 ;  /* 0x028420070600c5a7 */ /* 0x000ea4000808007f */
[----:B--2---:R-:W-:Y:S05]  /*aaa0*/  @!P4 BRA `(.L_x_125) ;  /* 0xfffffffc00f0c947 */ /* 0x004fea000383ffff */
[----:B------:R-:W-:Y:S05]  /*aab0*/  BRA `(.L_x_151) ;  /* 0xfffffff000ec7947 */ /* 0x000fea000383ffff */
.L_x_152:
[----:B------:R-:W-:-:S00]  /*aac0*/  BRA `(.L_x_152) ;  /* 0xfffffffc00fc7947 */ /* 0x000fc0000383ffff */
[----:B------:R-:W-:-:S00]  /*aad0*/  NOP ;  /* 0x0000000000007918 */ /* 0x000fc00000000000 */
        /* <DEDUP_REMOVED lines=10> */
.L_x_153:


//--------------------- .nv.global.init           --------------------------
	.section	.nv.global.init,"aw",@progbits
.nv.global.init:
	.type		$str$24,@object
	.size		$str$24,($str$25 - $str$24)
$str$24:
        /*0000*/ 	.byte	0x28, 0x61, 0x64, 0x64, 0x72, 0x65, 0x73, 0x73, 0x20, 0x26, 0x20, 0x6d, 0x61, 0x73, 0x6b, 0x29
        /*0010*/ 	.byte	0x20, 0x3d, 0x3d, 0x20, 0x30, 0x00
	.type		$str$25,@object
	.size		$str$25,(__unnamed_1 - $str$25)
$str$25:
        /*0016*/ 	.byte	0x2f, 0x74, 0x6d, 0x70, 0x2f, 0x63, 0x75, 0x74, 0x6c, 0x61, 0x73, 0x73, 0x5f, 0x73, 0x77, 0x65
        /*0026*/ 	.byte	0x65, 0x70, 0x5f, 0x73, 0x72, 0x63, 0x2f, 0x69, 0x6e, 0x63, 0x6c, 0x75, 0x64, 0x65, 0x2f, 0x63
        /*0036*/ 	.byte	0x75, 0x74, 0x65, 0x2f, 0x70, 0x6f, 0x69, 0x6e, 0x74, 0x65, 0x72, 0x5f, 0x66, 0x6c, 0x61, 0x67
        /*0046*/ 	.byte	0x67, 0x65, 0x64, 0x2e, 0x68, 0x70, 0x70, 0x00
	.type		__unnamed_1,@object
	.size		__unnamed_1,(__unnamed_2 - __unnamed_1)
__unnamed_1:
        /*004e*/ 	.byte	0x61, 0x75, 0x74, 0x6f, 0x20, 0x63, 0x75, 0x74, 0x65, 0x3a, 0x3a, 0x61, 0x73, 0x5f, 0x70, 0x6f
        /* <DEDUP_REMOVED lines=27> */
        /*020e*/ 	.byte	0x3e, 0x3e, 0x3e, 0x3e, 0x3e, 0x5d, 0x00
	.type		__unnamed_2,@object
	.size		__unnamed_2,(.L_1 - __unnamed_2)
__unnamed_2:
        /* <DEDUP_REMOVED lines=29> */
.L_1:


//--------------------- .nv.shared._ZN7cutlass13device_kernelINS_4fmha6kernel28FmhaKernelTmaWarpSpecializedINS1_10collective33FmhaBwdMainloopTmaWarpSpecializedINS_6half_tEfN4cute5tupleIJNS7_1CILi64EEENS9_ILi128EEENS9_ILi96EEEEEENS4_16FusionBwdAdapterINS4_13DefaultFusionEEEJEEENS4_17FmhaBwdEpilogueKVIS6_fNS8_IJSA_SC_SA_EEEEENS2_23TileSchedulerBwdAdapterINS2_23IndividualTileSchedulerEEEJEEEEEvNT_6ParamsE --------------------------
	.section	.nv.shared._ZN7cutlass13device_kernelINS_4fmha6kernel28FmhaKernelTmaWarpSpecializedINS1_10collective33FmhaBwdMainloopTmaWarpSpecializedINS_6half_tEfN4cute5tupleIJNS7_1CILi64EEENS9_ILi128EEENS9_ILi96EEEEEENS4_16FusionBwdAdapterINS4_13DefaultFusionEEEJEEENS4_17FmhaBwdEpilogueKVIS6_fNS8_IJSA_SC_SA_EEEEENS2_23TileSchedulerBwdAdapterINS2_23IndividualTileSchedulerEEEJEEEEEvNT_6ParamsE,"aw",@nobits
	.sectionflags	@""
	.align	16
	.zero		1024


//--------------------- .nv.shared.reserved.0     --------------------------
	.section	.nv.shared.reserved.0,"aw",@nobits
	.weak		__nv_reservedSMEM_offset_0_alias
	.size		__nv_reservedSMEM_offset_0_alias, 0, 0
	.other		__nv_reservedSMEM_offset_0_alias,@"STO_CUDA_RESERVED_SHARED STV_DEFAULT"
__nv_reservedSMEM_offset_0_alias:
	.zero		0


//--------------------- .nv.global                --------------------------
	.section	.nv.global,"aw",@nobits
.nv.global:
	.type		_ZN39_INTERNAL_88d81a02_4_k_cu_de9cc83c_36534cute1_E,@object
	.size		_ZN39_INTERNAL_88d81a02_4_k_cu_de9cc83c_36534cute1_E,(_ZN39_INTERNAL_88d81a02_4_k_cu_de9cc83c_36534cuda3std3__45__cpo6cbeginE - _ZN39_INTERNAL_88d81a02_4_k_cu_de9cc83c_36534cute1_E)
_ZN39_INTERNAL_88d81a02_4_k_cu_de9cc83c_36534cute1_E:
	.zero		1
	.type		_ZN39_INTERNAL_88d81a02_4_k_cu_de9cc83c_36534cuda3std3__45__cpo6cbeginE,@object
	.size		_ZN39_INTERNAL_88d81a02_4_k_cu_de9cc83c_36534cuda3std3__45__cpo6cbeginE,(_ZN39_INTERNAL_88d81a02_4_k_cu_de9cc83c_36534cuda3std3__48in_placeE - _ZN39_INTERNAL_88d81a02_4_k_cu_de9cc83c_36534cuda3std3__45__cpo6cbeginE)
_ZN39_INTERNAL_88d81a02_4_k_cu_de9cc83c_36534cuda3std3__45__cpo6cbeginE:
	.zero		1
	.type		_ZN39_INTERNAL_88d81a02_4_k_cu_de9cc83c_36534cuda3std3__48in_placeE,@object
	.size		_ZN39_INTERNAL_88d81a02_4_k_cu_de9cc83c_36534cuda3std3__48in_placeE,(_ZN39_INTERNAL_88d81a02_4_k_cu_de9cc83c_36534cuda3std6ranges3__45__cpo9iter_moveE - _ZN39_INTERNAL_88d81a02_4_k_cu_de9cc83c_36534cuda3std3__48in_placeE)
_ZN39_INTERNAL_88d81a02_4_k_cu_de9cc83c_36534cuda3std3__48in_placeE:
	.zero		1
	.type		_ZN39_INTERNAL_88d81a02_4_k_cu_de9cc83c_36534cuda3std6ranges3__45__cpo9iter_moveE,@object
	.size		_ZN39_INTERNAL_88d81a02_4_k_cu_de9cc83c_36534cuda3std6ranges3__45__cpo9iter_moveE,(_ZN39_INTERNAL_88d81a02_4_k_cu_de9cc83c_36534cuda3std3__45__cpo5beginE - _ZN39_INTERNAL_88d81a02_4_k_cu_de9cc83c_36534cuda3std6ranges3__45__cpo9iter_moveE)
_ZN39_INTERNAL_88d81a02_4_k_cu_de9cc83c_36534cuda3std6ranges3__45__cpo9iter_moveE:
	.zero		1
	.type		_ZN39_INTERNAL_88d81a02_4_k_cu_de9cc83c_36534cuda3std3__45__cpo5beginE,@object
	.size		_ZN39_INTERNAL_88d81a02_4_k_cu_de9cc83c_36534cuda3std3__45__cpo5beginE,(_ZN39_INTERNAL_88d81a02_4_k_cu_de9cc83c_36534cuda3std3__441_GLOBAL__N__88d81a02_4_k_cu_de9cc83c_36536ignoreE - _ZN39_INTERNAL_88d81a02_4_k_cu_de9cc83c_36534cuda3std3__45__cpo5beginE)
_ZN39_INTERNAL_88d81a02_4_k_cu_de9cc83c_36534cuda3std3__45__cpo5beginE:
	.zero		1
	.type		_ZN39_INTERNAL_88d81a02_4_k_cu_de9cc83c_36534cuda3std3__441_GLOBAL__N__88d81a02_4_k_cu_de9cc83c_36536ignoreE,@object
	.size		_ZN39_INTERNAL_88d81a02_4_k_cu_de9cc83c_36534cuda3std3__441_GLOBAL__N__88d81a02_4_k_cu_de9cc83c_36536ignoreE,(_ZN39_INTERNAL_88d81a02_4_k_cu_de9cc83c_36534cute7productE - _ZN39_INTERNAL_88d81a02_4_k_cu_de9cc83c_36534cuda3std3__441_GLOBAL__N__88d81a02_4_k_cu_de9cc83c_36536ignoreE)
_ZN39_INTERNAL_88d81a02_4_k_cu_de9cc83c_36534cuda3std3__441_GLOBAL__N__88d81a02_4_k_cu_de9cc83c_36536ignoreE:
	.zero		1
	.type		_ZN39_INTERNAL_88d81a02_4_k_cu_de9cc83c_36534cute7productE,@object
	.size		_ZN39_INTERNAL_88d81a02_4_k_cu_de9cc83c_36534cute7productE,(_ZN39_INTERNAL_88d81a02_4_k_cu_de9cc83c_36534cuda3std3__45__cpo3endE - _ZN39_INTERNAL_88d81a02_4_k_cu_de9cc83c_36534cute7productE)
_ZN39_INTERNAL_88d81a02_4_k_cu_de9cc83c_36534cute7productE:
	.zero		1
	.type		_ZN39_INTERNAL_88d81a02_4_k_cu_de9cc83c_36534cuda3std3__45__cpo3endE,@object
	.size		_ZN39_INTERNAL_88d81a02_4_k_cu_de9cc83c_36534cuda3std3__45__cpo3endE,(_ZN39_INTERNAL_88d81a02_4_k_cu_de9cc83c_36534cuda3std3__419piecewise_constructE - _ZN39_INTERNAL_88d81a02_4_k_cu_de9cc83c_36534cuda3std3__45__cpo3endE)
_ZN39_INTERNAL_88d81a02_4_k_cu_de9cc83c_36534cuda3std3__45__cpo3endE:
	.zero		1
	.type		_ZN39_INTERNAL_88d81a02_4_k_cu_de9cc83c_36534cuda3std3__419piecewise_constructE,@object
	.size		_ZN39_INTERNAL_88d81a02_4_k_cu_de9cc83c_36534cuda3std3__419piecewise_constructE,(_ZN39_INTERNAL_88d81a02_4_k_cu_de9cc83c_36534cuda3std3__45__cpo4cendE - _ZN39_INTERNAL_88d81a02_4_k_cu_de9cc83c_36534cuda3std3__419piecewise_constructE)
_ZN39_INTERNAL_88d81a02_4_k_cu_de9cc83c_36534cuda3std3__419piecewise_constructE:
	.zero		1
	.type		_ZN39_INTERNAL_88d81a02_4_k_cu_de9cc83c_36534cuda3std3__45__cpo4cendE,@object
	.size		_ZN39_INTERNAL_88d81a02_4_k_cu_de9cc83c_36534cuda3std3__45__cpo4cendE,(_ZN39_INTERNAL_88d81a02_4_k_cu_de9cc83c_36534cuda3std6ranges3__45__cpo4swapE - _ZN39_INTERNAL_88d81a02_4_k_cu_de9cc83c_36534cuda3std3__45__cpo4cendE)
_ZN39_INTERNAL_88d81a02_4_k_cu_de9cc83c_36534cuda3std3__45__cpo4cendE:
	.zero		1
	.type		_ZN39_INTERNAL_88d81a02_4_k_cu_de9cc83c_36534cuda3std6ranges3__45__cpo4swapE,@object
	.size		_ZN39_INTERNAL_88d81a02_4_k_cu_de9cc83c_36534cuda3std6ranges3__45__cpo4swapE,(.L_9 - _ZN39_INTERNAL_88d81a02_4_k_cu_de9cc83c_36534cuda3std6ranges3__45__cpo4swapE)
_ZN39_INTERNAL_88d81a02_4_k_cu_de9cc83c_36534cuda3std6ranges3__45__cpo4swapE:
	.zero		1
.L_9:


//--------------------- .nv.constant0._ZN7cutlass13device_kernelINS_4fmha6kernel28FmhaKernelTmaWarpSpecializedINS1_10collective33FmhaBwdMainloopTmaWarpSpecializedINS_6half_tEfN4cute5tupleIJNS7_1CILi64EEENS9_ILi128EEENS9_ILi96EEEEEENS4_16FusionBwdAdapterINS4_13DefaultFusionEEEJEEENS4_17FmhaBwdEpilogueKVIS6_fNS8_IJSA_SC_SA_EEEEENS2_23TileSchedulerBwdAdapterINS2_23IndividualTileSchedulerEEEJEEEEEvNT_6ParamsE --------------------------
	.section	.nv.constant0._ZN7cutlass13device_kernelINS_4fmha6kernel28FmhaKernelTmaWarpSpecializedINS1_10collective33FmhaBwdMainloopTmaWarpSpecializedINS_6half_tEfN4cute5tupleIJNS7_1CILi64EEENS9_ILi128EEENS9_ILi96EEEEEENS4_16FusionBwdAdapterINS4_13DefaultFusionEEEJEEENS4_17FmhaBwdEpilogueKVIS6_fNS8_IJSA_SC_SA_EEEEENS2_23TileSchedulerBwdAdapterINS2_23IndividualTileSchedulerEEEJEEEEEvNT_6ParamsE,"a",@progbits
	.sectionflags	@""
	.align	4
.nv.constant0._ZN7cutlass13device_kernelINS_4fmha6kernel28FmhaKernelTmaWarpSpecializedINS1_10collective33FmhaBwdMainloopTmaWarpSpecializedINS_6half_tEfN4cute5tupleIJNS7_1CILi64EEENS9_ILi128EEENS9_ILi96EEEEEENS4_16FusionBwdAdapterINS4_13DefaultFusionEEEJEEENS4_17FmhaBwdEpilogueKVIS6_fNS8_IJSA_SC_SA_EEEEENS2_23TileSchedulerBwdAdapterINS2_23IndividualTileSchedulerEEEJEEEEEvNT_6ParamsE:
	.zero		4352


//--------------------- SYMBOLS --------------------------

	.type		.nv.reservedSmem.offset0,@object
	.size		.nv.reservedSmem.offset0,0x4
	.type		__assertfail,@function
